	.target	sm_90a

	.elftype	@"ET_EXEC"


//--------------------- .note.nv.tkinfo           --------------------------
	.section	.note.nv.tkinfo,"",@"SHT_NOTE"
	.sectionflags	@"SHF_NOTE_NV_TKINFO"
	.tkinfo
        /*0018*/ 	.word	0x00000002
        /*0030*/ 	.string	""
        /*0030*/ 	.string	"ptxas"
        /*0030*/ 	.string	"Cuda compilation tools, release 13.0, V13.0.88"
        /*0030*/ 	.string	"Build cuda_13.0.r13.0/compiler.36424714_0"
        /*0030*/ 	.string	"-arch sm_90a -m 64 "



//--------------------- .note.nv.cuinfo           --------------------------
	.section	.note.nv.cuinfo,"",@"SHT_NOTE"
	.sectionflags	@"SHF_NOTE_NV_CUINFO"
        /*0018*/ 	.short	0x0002
        /*001a*/ 	.short	0x005a
        /*001c*/ 	.short	0x0082
	.zero		2


//--------------------- .nv.info                  --------------------------
	.section	.nv.info,"",@"SHT_CUDA_INFO"
	.align	4


	//----- nvinfo : EIATTR_REGCOUNT
	.align		4
        /*0000*/ 	.byte	0x04, 0x2f
        /*0002*/ 	.short	(.L_12 - .L_11)
	.align		4
.L_11:
        /*0004*/ 	.word	index@(_ZN7cutlass13device_kernelINS_4conv6kernel13ConvUniversalINS1_16ConvProblemShapeILNS1_8OperatorE0ELi3EEENS1_10collective14CollectiveConvINS1_46MainloopSm90TmaGmmaWarpSpecializedImplicitGemmILS5_0ELi18ELi3EN4cute5tupleIJNSA_1CILi1EEESD_SD_EEENS1_36KernelImplicitTmaWarpSpecializedSm90ELi1EEENSB_IJNSC_ILi128EEENSC_ILi64EEENSB_IJNSC_ILi32EEEEEEEEENS_6half_tESM_NSA_8TiledMMAINSA_8MMA_AtomIJNSA_4SM904GMMA25MMA_64x64x16_F32F16F16_SSILNSQ_5MajorE0ELSS_0ELNSQ_7ScaleInE1ELST_1EEEEEENSA_6LayoutISE_NSB_IJNSC_ILi0EEESX_SX_EEEEENSB_IJNSA_10UnderscoreES10_S10_EEEEENS7_6detail26Sm90ImplicitGemmTileTraitsINSA_20SM90_TMA_LOAD_IM2COLENSA_14ComposedLayoutINSA_7SwizzleILi2ELi4ELi3EEENSA_18smem_ptr_flag_bitsILi16EEENSW_INSB_IJNSB_IJNSC_ILi8EEENSC_ILi16EEEEEENSB_IJSJ_SD_EEENSB_IJSD_NSC_ILi18EEEEEEEEENSB_IJNSB_IJSJ_NSC_ILi256EEEEEENSB_IJSD_SX_EEENSB_IJSX_NSC_ILi4096EEEEEEEEEEEEEvEENS14_INSA_13SM90_TMA_LOADENS16_IS18_S1A_NSW_INSB_IJNSB_IJS1B_S1B_EEES1E_S1G_EEENSB_IJS1J_S1K_NSB_IJSX_NSC_ILi2048EEEEEEEEEEEEEvEEEENS_8epilogue10collective6detail29Sm90TmaWarpSpecializedAdapterINS22_15DefaultEpilogueISM_NSB_IJNSB_IJllllEEESD_SX_EEES27_NS21_6thread17LinearCombinationISM_Li1EffLNS28_9ScaleType4KindE0ELNS_15FloatRoundStyleE2ESM_EENS_4gemm15EpilogueDefaultEEEEEvvEEEEvNT_6ParamsE)
        /*0008*/ 	.word	0x0000005a


	//----- nvinfo : EIATTR_FRAME_SIZE
	.align		4
.L_12:
        /*000c*/ 	.byte	0x04, 0x11
        /*000e*/ 	.short	(.L_14 - .L_13)
	.align		4
.L_13:
        /*0010*/ 	.word	index@(_ZN7cutlass13device_kernelINS_4conv6kernel13ConvUniversalINS1_16ConvProblemShapeILNS1_8OperatorE0ELi3EEENS1_10collective14CollectiveConvINS1_46MainloopSm90TmaGmmaWarpSpecializedImplicitGemmILS5_0ELi18ELi3EN4cute5tupleIJNSA_1CILi1EEESD_SD_EEENS1_36KernelImplicitTmaWarpSpecializedSm90ELi1EEENSB_IJNSC_ILi128EEENSC_ILi64EEENSB_IJNSC_ILi32EEEEEEEEENS_6half_tESM_NSA_8TiledMMAINSA_8MMA_AtomIJNSA_4SM904GMMA25MMA_64x64x16_F32F16F16_SSILNSQ_5MajorE0ELSS_0ELNSQ_7ScaleInE1ELST_1EEEEEENSA_6LayoutISE_NSB_IJNSC_ILi0EEESX_SX_EEEEENSB_IJNSA_10UnderscoreES10_S10_EEEEENS7_6detail26Sm90ImplicitGemmTileTraitsINSA_20SM90_TMA_LOAD_IM2COLENSA_14ComposedLayoutINSA_7SwizzleILi2ELi4ELi3EEENSA_18smem_ptr_flag_bitsILi16EEENSW_INSB_IJNSB_IJNSC_ILi8EEENSC_ILi16EEEEEENSB_IJSJ_SD_EEENSB_IJSD_NSC_ILi18EEEEEEEEENSB_IJNSB_IJSJ_NSC_ILi256EEEEEENSB_IJSD_SX_EEENSB_IJSX_NSC_ILi4096EEEEEEEEEEEEEvEENS14_INSA_13SM90_TMA_LOADENS16_IS18_S1A_NSW_INSB_IJNSB_IJS1B_S1B_EEES1E_S1G_EEENSB_IJS1J_S1K_NSB_IJSX_NSC_ILi2048EEEEEEEEEEEEEvEEEENS_8epilogue10collective6detail29Sm90TmaWarpSpecializedAdapterINS22_15DefaultEpilogueISM_NSB_IJNSB_IJllllEEESD_SX_EEES27_NS21_6thread17LinearCombinationISM_Li1EffLNS28_9ScaleType4KindE0ELNS_15FloatRoundStyleE2ESM_EENS_4gemm15EpilogueDefaultEEEEEvvEEEEvNT_6ParamsE)
        /*0014*/ 	.word	0x00000000


	//----- nvinfo : EIATTR_MIN_STACK_SIZE
	.align		4
.L_14:
        /*0018*/ 	.byte	0x04, 0x12
        /*001a*/ 	.short	(.L_16 - .L_15)
	.align		4
.L_15:
        /*001c*/ 	.word	index@(_ZN7cutlass13device_kernelINS_4conv6kernel13ConvUniversalINS1_16ConvProblemShapeILNS1_8OperatorE0ELi3EEENS1_10collective14CollectiveConvINS1_46MainloopSm90TmaGmmaWarpSpecializedImplicitGemmILS5_0ELi18ELi3EN4cute5tupleIJNSA_1CILi1EEESD_SD_EEENS1_36KernelImplicitTmaWarpSpecializedSm90ELi1EEENSB_IJNSC_ILi128EEENSC_ILi64EEENSB_IJNSC_ILi32EEEEEEEEENS_6half_tESM_NSA_8TiledMMAINSA_8MMA_AtomIJNSA_4SM904GMMA25MMA_64x64x16_F32F16F16_SSILNSQ_5MajorE0ELSS_0ELNSQ_7ScaleInE1ELST_1EEEEEENSA_6LayoutISE_NSB_IJNSC_ILi0EEESX_SX_EEEEENSB_IJNSA_10UnderscoreES10_S10_EEEEENS7_6detail26Sm90ImplicitGemmTileTraitsINSA_20SM90_TMA_LOAD_IM2COLENSA_14ComposedLayoutINSA_7SwizzleILi2ELi4ELi3EEENSA_18smem_ptr_flag_bitsILi16EEENSW_INSB_IJNSB_IJNSC_ILi8EEENSC_ILi16EEEEEENSB_IJSJ_SD_EEENSB_IJSD_NSC_ILi18EEEEEEEEENSB_IJNSB_IJSJ_NSC_ILi256EEEEEENSB_IJSD_SX_EEENSB_IJSX_NSC_ILi4096EEEEEEEEEEEEEvEENS14_INSA_13SM90_TMA_LOADENS16_IS18_S1A_NSW_INSB_IJNSB_IJS1B_S1B_EEES1E_S1G_EEENSB_IJS1J_S1K_NSB_IJSX_NSC_ILi2048EEEEEEEEEEEEEvEEEENS_8epilogue10collective6detail29Sm90TmaWarpSpecializedAdapterINS22_15DefaultEpilogueISM_NSB_IJNSB_IJllllEEESD_SX_EEES27_NS21_6thread17LinearCombinationISM_Li1EffLNS28_9ScaleType4KindE0ELNS_15FloatRoundStyleE2ESM_EENS_4gemm15EpilogueDefaultEEEEEvvEEEEvNT_6ParamsE)
        /*0020*/ 	.word	0x00000000
.L_16:


//--------------------- .nv.compat                --------------------------
	.section	.nv.compat,"",@"SHT_CUDA_COMPAT_INFO"
	.align	4
        /*0000*/ 	.byte	0x02, 0x09, 0x01, 0x00, 0x02, 0x02, 0x04, 0x00, 0x02, 0x05, 0x05, 0x00, 0x03, 0x07, 0x01, 0x01
        /*0010*/ 	.byte	0x02, 0x03, 0x01, 0x00, 0x02, 0x06, 0x01, 0x00, 0x04, 0x0b, 0x08, 0x00, 0x00, 0x00, 0x00, 0x00
        /*0020*/ 	.byte	0x00, 0x00, 0x00, 0x00


//--------------------- .nv.info._ZN7cutlass13device_kernelINS_4conv6kernel13ConvUniversalINS1_16ConvProblemShapeILNS1_8OperatorE0ELi3EEENS1_10collective14CollectiveConvINS1_46MainloopSm90TmaGmmaWarpSpecializedImplicitGemmILS5_0ELi18ELi3EN4cute5tupleIJNSA_1CILi1EEESD_SD_EEENS1_36KernelImplicitTmaWarpSpecializedSm90ELi1EEENSB_IJNSC_ILi128EEENSC_ILi64EEENSB_IJNSC_ILi32EEEEEEEEENS_6half_tESM_NSA_8TiledMMAINSA_8MMA_AtomIJNSA_4SM904GMMA25MMA_64x64x16_F32F16F16_SSILNSQ_5MajorE0ELSS_0ELNSQ_7ScaleInE1ELST_1EEEEEENSA_6LayoutISE_NSB_IJNSC_ILi0EEESX_SX_EEEEENSB_IJNSA_10UnderscoreES10_S10_EEEEENS7_6detail26Sm90ImplicitGemmTileTraitsINSA_20SM90_TMA_LOAD_IM2COLENSA_14ComposedLayoutINSA_7SwizzleILi2ELi4ELi3EEENSA_18smem_ptr_flag_bitsILi16EEENSW_INSB_IJNSB_IJNSC_ILi8EEENSC_ILi16EEEEEENSB_IJSJ_SD_EEENSB_IJSD_NSC_ILi18EEEEEEEEENSB_IJNSB_IJSJ_NSC_ILi256EEEEEENSB_IJSD_SX_EEENSB_IJSX_NSC_ILi4096EEEEEEEEEEEEEvEENS14_INSA_13SM90_TMA_LOADENS16_IS18_S1A_NSW_INSB_IJNSB_IJS1B_S1B_EEES1E_S1G_EEENSB_IJS1J_S1K_NSB_IJSX_NSC_ILi2048EEEEEEEEEEEEEvEEEENS_8epilogue10collective6detail29Sm90TmaWarpSpecializedAdapterINS22_15DefaultEpilogueISM_NSB_IJNSB_IJllllEEESD_SX_EEES27_NS21_6thread17LinearCombinationISM_Li1EffLNS28_9ScaleType4KindE0ELNS_15FloatRoundStyleE2ESM_EENS_4gemm15EpilogueDefaultEEEEEvvEEEEvNT_6ParamsE --------------------------
	.section	.nv.info._ZN7cutlass13device_kernelINS_4conv6kernel13ConvUniversalINS1_16ConvProblemShapeILNS1_8OperatorE0ELi3EEENS1_10collective14CollectiveConvINS1_46MainloopSm90TmaGmmaWarpSpecializedImplicitGemmILS5_0ELi18ELi3EN4cute5tupleIJNSA_1CILi1EEESD_SD_EEENS1_36KernelImplicitTmaWarpSpecializedSm90ELi1EEENSB_IJNSC_ILi128EEENSC_ILi64EEENSB_IJNSC_ILi32EEEEEEEEENS_6half_tESM_NSA_8TiledMMAINSA_8MMA_AtomIJNSA_4SM904GMMA25MMA_64x64x16_F32F16F16_SSILNSQ_5MajorE0ELSS_0ELNSQ_7ScaleInE1ELST_1EEEEEENSA_6LayoutISE_NSB_IJNSC_ILi0EEESX_SX_EEEEENSB_IJNSA_10UnderscoreES10_S10_EEEEENS7_6detail26Sm90ImplicitGemmTileTraitsINSA_20SM90_TMA_LOAD_IM2COLENSA_14ComposedLayoutINSA_7SwizzleILi2ELi4ELi3EEENSA_18smem_ptr_flag_bitsILi16EEENSW_INSB_IJNSB_IJNSC_ILi8EEENSC_ILi16EEEEEENSB_IJSJ_SD_EEENSB_IJSD_NSC_ILi18EEEEEEEEENSB_IJNSB_IJSJ_NSC_ILi256EEEEEENSB_IJSD_SX_EEENSB_IJSX_NSC_ILi4096EEEEEEEEEEEEEvEENS14_INSA_13SM90_TMA_LOADENS16_IS18_S1A_NSW_INSB_IJNSB_IJS1B_S1B_EEES1E_S1G_EEENSB_IJS1J_S1K_NSB_IJSX_NSC_ILi2048EEEEEEEEEEEEEvEEEENS_8epilogue10collective6detail29Sm90TmaWarpSpecializedAdapterINS22_15DefaultEpilogueISM_NSB_IJNSB_IJllllEEESD_SX_EEES27_NS21_6thread17LinearCombinationISM_Li1EffLNS28_9ScaleType4KindE0ELNS_15FloatRoundStyleE2ESM_EENS_4gemm15EpilogueDefaultEEEEEvvEEEEvNT_6ParamsE,"",@"SHT_CUDA_INFO"
	.sectionflags	@""
	.align	4


	//----- nvinfo : EIATTR_CUDA_API_VERSION
	.align		4
        /*0000*/ 	.byte	0x04, 0x37
        /*0002*/ 	.short	(.L_18 - .L_17)
.L_17:
        /*0004*/ 	.word	0x00000082


	//----- nvinfo : EIATTR_KPARAM_INFO
	.align		4
.L_18:
        /*0008*/ 	.byte	0x04, 0x17
        /*000a*/ 	.short	(.L_20 - .L_19)
.L_19:
        /*000c*/ 	.word	0x00000000
        /*0010*/ 	.short	0x0000
        /*0012*/ 	.short	0x0070
        /*0014*/ 	.byte	0x00, 0xf0, 0x01, 0x10


	//----- nvinfo : EIATTR_SPARSE_MMA_MASK
	.align		4
.L_20:
        /*0018*/ 	.byte	0x03, 0x50
        /*001a*/ 	.short	0x0000


	//----- nvinfo : EIATTR_MAXREG_COUNT
	.align		4
        /*001c*/ 	.byte	0x03, 0x1b
        /*001e*/ 	.short	0x00ff


	//----- nvinfo : EIATTR_NUM_BARRIERS
	.align		4
        /*0020*/ 	.byte	0x02, 0x4c
        /*0022*/ 	.byte	0x01
	.zero		1


	//----- nvinfo : EIATTR_MERCURY_ISA_VERSION
	.align		4
        /*0024*/ 	.byte	0x03, 0x5f
        /*0026*/ 	.short	0x0101


	//----- nvinfo : EIATTR_COOP_GROUP_MASK_REGIDS
	.align		4
        /*0028*/ 	.byte	0x04, 0x29
        /*002a*/ 	.short	(.L_22 - .L_21)


	//   ....[0]....
.L_21:
        /*002c*/ 	.word	0xffffffff


	//   ....[1]....
        /*0030*/ 	.word	0xffffffff


	//   ....[2]....
        /*0034*/ 	.word	0xffffffff


	//----- nvinfo : EIATTR_COOP_GROUP_INSTR_OFFSETS
	.align		4
.L_22:
        /*0038*/ 	.byte	0x04, 0x28
        /*003a*/ 	.short	(.L_24 - .L_23)


	//   ....[0]....
.L_23:
        /*003c*/ 	.word	0x00000060


	//   ....[1]....
        /*0040*/ 	.word	0x00000070


	//   ....[2]....
        /*0044*/ 	.word	0x00000130


	//----- nvinfo : EIATTR_MBARRIER_INSTR_OFFSETS
	.align		4
.L_24:
        /*0048*/ 	.byte	0x04, 0x39
        /*004a*/ 	.short	(.L_26 - .L_25)


	//   ....[0]....
.L_25:
        /*004c*/ 	.word	0x00000270
        /*0050*/ 	.word	0x000000ff
        /*0054*/ 	.word	0x00036000
        /*0058*/ 	.short	0x0100
        /*005a*/ 	.byte	0x08
	.zero		1


	//   ....[1]....
        /*005c*/ 	.word	0x00000280
        /*0060*/ 	.word	0x000000ff
        /*0064*/ 	.word	0x00036090
        /*0068*/ 	.short	0x0100
        /*006a*/ 	.byte	0x08
	.zero		1


	//   ....[2]....
        /*006c*/ 	.word	0x00000290
        /*0070*/ 	.word	0x000000ff
        /*0074*/ 	.word	0x00036008
        /*0078*/ 	.short	0x0100
        /*007a*/ 	.byte	0x08
	.zero		1


	//   ....[3]....
        /*007c*/ 	.word	0x000002a0
        /*0080*/ 	.word	0x000000ff
        /*0084*/ 	.word	0x00036098
        /*0088*/ 	.short	0x0100
        /*008a*/ 	.byte	0x08
	.zero		1


	//   ....[4]....
        /*008c*/ 	.word	0x000002b0
        /*0090*/ 	.word	0x000000ff
        /*0094*/ 	.word	0x00036010
        /*0098*/ 	.short	0x0100
        /*009a*/ 	.byte	0x08
	.zero		1


	//   ....[5]....
        /*009c*/ 	.word	0x000002c0
        /*00a0*/ 	.word	0x000000ff
        /*00a4*/ 	.word	0x000360a0
        /*00a8*/ 	.short	0x0100
        /*00aa*/ 	.byte	0x08
	.zero		1


	//   ....[6]....
        /*00ac*/ 	.word	0x000002d0
        /*00b0*/ 	.word	0x000000ff
        /*00b4*/ 	.word	0x00036018
        /*00b8*/ 	.short	0x0100
        /*00ba*/ 	.byte	0x08
	.zero		1


	//   ....[7]....
        /*00bc*/ 	.word	0x000002e0
        /*00c0*/ 	.word	0x000000ff
        /*00c4*/ 	.word	0x000360a8
        /*00c8*/ 	.short	0x0100
        /*00ca*/ 	.byte	0x08
	.zero		1


	//   ....[8]....
        /*00cc*/ 	.word	0x000002f0
        /*00d0*/ 	.word	0x000000ff
        /*00d4*/ 	.word	0x00036020
        /*00d8*/ 	.short	0x0100
        /*00da*/ 	.byte	0x08
	.zero		1


	//   ....[9]....
        /*00dc*/ 	.word	0x00000300
        /*00e0*/ 	.word	0x000000ff
        /*00e4*/ 	.word	0x000360b0
        /*00e8*/ 	.short	0x0100
        /*00ea*/ 	.byte	0x08
	.zero		1


	//   ....[10]....
        /*00ec*/ 	.word	0x00000310
        /*00f0*/ 	.word	0x000000ff
        /*00f4*/ 	.word	0x00036028
        /*00f8*/ 	.short	0x0100
        /*00fa*/ 	.byte	0x08
	.zero		1


	//   ....[11]....
        /*00fc*/ 	.word	0x00000320
        /*0100*/ 	.word	0x000000ff
        /*0104*/ 	.word	0x000360b8
        /*0108*/ 	.short	0x0100
        /*010a*/ 	.byte	0x08
	.zero		1


	//   ....[12]....
        /*010c*/ 	.word	0x00000330
        /*0110*/ 	.word	0x000000ff
        /*0114*/ 	.word	0x00036030
        /*0118*/ 	.short	0x0100
        /*011a*/ 	.byte	0x08
	.zero		1


	//   ....[13]....
        /*011c*/ 	.word	0x00000340
        /*0120*/ 	.word	0x000000ff
        /*0124*/ 	.word	0x000360c0
        /*0128*/ 	.short	0x0100
        /*012a*/ 	.byte	0x08
	.zero		1


	//   ....[14]....
        /*012c*/ 	.word	0x00000350
        /*0130*/ 	.word	0x000000ff
        /*0134*/ 	.word	0x00036038
        /*0138*/ 	.short	0x0100
        /*013a*/ 	.byte	0x08
	.zero		1


	//   ....[15]....
        /*013c*/ 	.word	0x00000360
        /*0140*/ 	.word	0x000000ff
        /*0144*/ 	.word	0x000360c8
        /*0148*/ 	.short	0x0100
        /*014a*/ 	.byte	0x08
	.zero		1


	//   ....[16]....
        /*014c*/ 	.word	0x00000370
        /*0150*/ 	.word	0x000000ff
        /*0154*/ 	.word	0x00036040
        /*0158*/ 	.short	0x0100
        /*015a*/ 	.byte	0x08
	.zero		1


	//   ....[17]....
        /*015c*/ 	.word	0x00000380
        /*0160*/ 	.word	0x000000ff
        /*0164*/ 	.word	0x000360d0
        /*0168*/ 	.short	0x0100
        /*016a*/ 	.byte	0x08
	.zero		1


	//   ....[18]....
        /*016c*/ 	.word	0x00000390
        /*0170*/ 	.word	0x000000ff
        /*0174*/ 	.word	0x00036048
        /*0178*/ 	.short	0x0100
        /*017a*/ 	.byte	0x08
	.zero		1


	//   ....[19]....
        /*017c*/ 	.word	0x000003a0
        /*0180*/ 	.word	0x000000ff
        /*0184*/ 	.word	0x000360d8
        /*0188*/ 	.short	0x0100
        /*018a*/ 	.byte	0x08
	.zero		1


	//   ....[20]....
        /*018c*/ 	.word	0x000003b0
        /*0190*/ 	.word	0x000000ff
        /*0194*/ 	.word	0x00036050
        /*0198*/ 	.short	0x0100
        /*019a*/ 	.byte	0x08
	.zero		1


	//   ....[21]....
        /*019c*/ 	.word	0x000003c0
        /*01a0*/ 	.word	0x000000ff
        /*01a4*/ 	.word	0x000360e0
        /*01a8*/ 	.short	0x0100
        /*01aa*/ 	.byte	0x08
	.zero		1


	//   ....[22]....
        /*01ac*/ 	.word	0x000003d0
        /*01b0*/ 	.word	0x000000ff
        /*01b4*/ 	.word	0x00036058
        /*01b8*/ 	.short	0x0100
        /*01ba*/ 	.byte	0x08
	.zero		1


	//   ....[23]....
        /*01bc*/ 	.word	0x000003e0
        /*01c0*/ 	.word	0x000000ff
        /*01c4*/ 	.word	0x000360e8
        /*01c8*/ 	.short	0x0100
        /*01ca*/ 	.byte	0x08
	.zero		1


	//   ....[24]....
        /*01cc*/ 	.word	0x000003f0
        /*01d0*/ 	.word	0x000000ff
        /*01d4*/ 	.word	0x00036060
        /*01d8*/ 	.short	0x0100
        /*01da*/ 	.byte	0x08
	.zero		1


	//   ....[25]....
        /*01dc*/ 	.word	0x00000400
        /*01e0*/ 	.word	0x000000ff
        /*01e4*/ 	.word	0x000360f0
        /*01e8*/ 	.short	0x0100
        /*01ea*/ 	.byte	0x08
	.zero		1


	//   ....[26]....
        /*01ec*/ 	.word	0x00000410
        /*01f0*/ 	.word	0x000000ff
        /*01f4*/ 	.word	0x00036068
        /*01f8*/ 	.short	0x0100
        /*01fa*/ 	.byte	0x08
	.zero		1


	//   ....[27]....
        /*01fc*/ 	.word	0x00000420
        /*0200*/ 	.word	0x000000ff
        /*0204*/ 	.word	0x000360f8
        /*0208*/ 	.short	0x0100
        /*020a*/ 	.byte	0x08
	.zero		1


	//   ....[28]....
        /*020c*/ 	.word	0x00000430
        /*0210*/ 	.word	0x000000ff
        /*0214*/ 	.word	0x00036070
        /*0218*/ 	.short	0x0100
        /*021a*/ 	.byte	0x08
	.zero		1


	//   ....[29]....
        /*021c*/ 	.word	0x00000440
        /*0220*/ 	.word	0x000000ff
        /*0224*/ 	.word	0x00036100
        /*0228*/ 	.short	0x0100
        /*022a*/ 	.byte	0x08
	.zero		1


	//   ....[30]....
        /*022c*/ 	.word	0x00000450
        /*0230*/ 	.word	0x000000ff
        /*0234*/ 	.word	0x00036078
        /*0238*/ 	.short	0x0100
        /*023a*/ 	.byte	0x08
	.zero		1


	//   ....[31]....
        /*023c*/ 	.word	0x00000460
        /*0240*/ 	.word	0x000000ff
        /*0244*/ 	.word	0x00036108
        /*0248*/ 	.short	0x0100
        /*024a*/ 	.byte	0x08
	.zero		1


	//   ....[32]....
        /*024c*/ 	.word	0x00000470
        /*0250*/ 	.word	0x000000ff
        /*0254*/ 	.word	0x00036080
        /*0258*/ 	.short	0x0100
        /*025a*/ 	.byte	0x08
	.zero		1


	//   ....[33]....
        /*025c*/ 	.word	0x00000480
        /*0260*/ 	.word	0x000000ff
        /*0264*/ 	.word	0x00036110
        /*0268*/ 	.short	0x0100
        /*026a*/ 	.byte	0x08
	.zero		1


	//   ....[34]....
        /*026c*/ 	.word	0x00000490
        /*0270*/ 	.word	0x000000ff
        /*0274*/ 	.word	0x00036088
        /*0278*/ 	.short	0x0100
        /*027a*/ 	.byte	0x08
	.zero		1


	//   ....[35]....
        /*027c*/ 	.word	0x000004a0
        /*0280*/ 	.word	0x000000ff
        /*0284*/ 	.word	0x00036118
        /*0288*/ 	.short	0x0100
        /*028a*/ 	.byte	0x08
	.zero		1


	//   ....[36]....
        /*028c*/ 	.word	0x00000b70
        /*0290*/ 	.word	0x00000005
        /*0294*/ 	.word	0x00036000
        /*0298*/ 	.short	0x010a
        /*029a*/ 	.byte	0x3f
	.zero		1


	//   ....[37]....
        /*029c*/ 	.word	0x00000ef0
        /*02a0*/ 	.word	0x00000006
        /*02a4*/ 	.word	0x00036000
        /*02a8*/ 	.short	0x010a
        /*02aa*/ 	.byte	0x3f
	.zero		1


	//   ....[38]....
        /*02ac*/ 	.word	0x000010f0
        /*02b0*/ 	.word	0x000000ff
        /*02b4*/ 	.word	0x00000000
        /*02b8*/ 	.short	0x0101
        /*02ba*/ 	.byte	0x06
	.zero		1


	//   ....[39]....
        /*02bc*/ 	.word	0x000012e0
        /*02c0*/ 	.word	0x00000003
        /*02c4*/ 	.word	0x00000000
        /*02c8*/ 	.short	0x0101
        /*02ca*/ 	.byte	0x3f
	.zero		1


	//   ....[40]....
        /*02cc*/ 	.word	0x000060d0
        /*02d0*/ 	.word	0x00000011
        /*02d4*/ 	.word	0x00036090
        /*02d8*/ 	.short	0x010a
        /*02da*/ 	.byte	0x3f
	.zero		1


	//   ....[41]....
        /*02dc*/ 	.word	0x000068c0
        /*02e0*/ 	.word	0x00000004
        /*02e4*/ 	.word	0x00000000
        /*02e8*/ 	.short	0x010a
        /*02ea*/ 	.byte	0x3f
	.zero		1


	//   ....[42]....
        /*02ec*/ 	.word	0x00006970
        /*02f0*/ 	.word	0x00000002
        /*02f4*/ 	.word	0x00000000
        /*02f8*/ 	.short	0x010a
        /*02fa*/ 	.byte	0x3f
	.zero		1


	//   ....[43]....
        /*02fc*/ 	.word	0x00006a20
        /*0300*/ 	.word	0x00000002
        /*0304*/ 	.word	0x00000000
        /*0308*/ 	.short	0x010a
        /*030a*/ 	.byte	0x3f
	.zero		1


	//   ....[44]....
        /*030c*/ 	.word	0x00006ad0
        /*0310*/ 	.word	0x00000002
        /*0314*/ 	.word	0x00000000
        /*0318*/ 	.short	0x010a
        /*031a*/ 	.byte	0x3f
	.zero		1


	//   ....[45]....
        /*031c*/ 	.word	0x00006b80
        /*0320*/ 	.word	0x00000002
        /*0324*/ 	.word	0x00000000
        /*0328*/ 	.short	0x010a
        /*032a*/ 	.byte	0x3f
	.zero		1


	//   ....[46]....
        /*032c*/ 	.word	0x00006c30
        /*0330*/ 	.word	0x00000002
        /*0334*/ 	.word	0x00000000
        /*0338*/ 	.short	0x010a
        /*033a*/ 	.byte	0x3f
	.zero		1


	//   ....[47]....
        /*033c*/ 	.word	0x00006ce0
        /*0340*/ 	.word	0x00000002
        /*0344*/ 	.word	0x00000000
        /*0348*/ 	.short	0x010a
        /*034a*/ 	.byte	0x3f
	.zero		1


	//   ....[48]....
        /*034c*/ 	.word	0x00006d90
        /*0350*/ 	.word	0x00000002
        /*0354*/ 	.word	0x00000000
        /*0358*/ 	.short	0x010a
        /*035a*/ 	.byte	0x3f
	.zero		1


	//   ....[49]....
        /*035c*/ 	.word	0x00006e40
        /*0360*/ 	.word	0x00000002
        /*0364*/ 	.word	0x00000000
        /*0368*/ 	.short	0x010a
        /*036a*/ 	.byte	0x3f
	.zero		1


	//   ....[50]....
        /*036c*/ 	.word	0x00006ef0
        /*0370*/ 	.word	0x00000002
        /*0374*/ 	.word	0x00000000
        /*0378*/ 	.short	0x010a
        /*037a*/ 	.byte	0x3f
	.zero		1


	//   ....[51]....
        /*037c*/ 	.word	0x00006fa0
        /*0380*/ 	.word	0x00000002
        /*0384*/ 	.word	0x00000000
        /*0388*/ 	.short	0x010a
        /*038a*/ 	.byte	0x3f
	.zero		1


	//   ....[52]....
        /*038c*/ 	.word	0x00007050
        /*0390*/ 	.word	0x00000002
        /*0394*/ 	.word	0x00000000
        /*0398*/ 	.short	0x010a
        /*039a*/ 	.byte	0x3f
	.zero		1


	//   ....[53]....
        /*039c*/ 	.word	0x00007100
        /*03a0*/ 	.word	0x00000002
        /*03a4*/ 	.word	0x00000000
        /*03a8*/ 	.short	0x010a
        /*03aa*/ 	.byte	0x3f
	.zero		1


	//   ....[54]....
        /*03ac*/ 	.word	0x000071b0
        /*03b0*/ 	.word	0x00000002
        /*03b4*/ 	.word	0x00000000
        /*03b8*/ 	.short	0x010a
        /*03ba*/ 	.byte	0x3f
	.zero		1


	//   ....[55]....
        /*03bc*/ 	.word	0x00007260
        /*03c0*/ 	.word	0x00000002
        /*03c4*/ 	.word	0x00000000
        /*03c8*/ 	.short	0x010a
        /*03ca*/ 	.byte	0x3f
	.zero		1


	//   ....[56]....
        /*03cc*/ 	.word	0x00007310
        /*03d0*/ 	.word	0x00000002
        /*03d4*/ 	.word	0x00000000
        /*03d8*/ 	.short	0x010a
        /*03da*/ 	.byte	0x3f
	.zero		1


	//   ....[57]....
        /*03dc*/ 	.word	0x000073c0
        /*03e0*/ 	.word	0x00000002
        /*03e4*/ 	.word	0x00000000
        /*03e8*/ 	.short	0x010a
        /*03ea*/ 	.byte	0x3f
	.zero		1


	//   ....[58]....
        /*03ec*/ 	.word	0x00007470
        /*03f0*/ 	.word	0x00000003
        /*03f4*/ 	.word	0x00000000
        /*03f8*/ 	.short	0x010a
        /*03fa*/ 	.byte	0x3f
	.zero		1


	//----- nvinfo : EIATTR_NUM_MBARRIERS
	.align		4
.L_26:
        /*03fc*/ 	.byte	0x03, 0x38
        /*03fe*/ 	.short	0x0024


	//----- nvinfo : EIATTR_EXIT_INSTR_OFFSETS
	.align		4
        /*0400*/ 	.byte	0x04, 0x1c
        /*0402*/ 	.short	(.L_28 - .L_27)


	//   ....[0]....
.L_27:
        /*0404*/ 	.word	0x000008a0


	//   ....[1]....
        /*0408*/ 	.word	0x00001430


	//   ....[2]....
        /*040c*/ 	.word	0x00004800


	//   ....[3]....
        /*0410*/ 	.word	0x00004830


	//   ....[4]....
        /*0414*/ 	.word	0x00005e90


	//   ....[5]....
        /*0418*/ 	.word	0x00005ec0


	//   ....[6]....
        /*041c*/ 	.word	0x00005ee0


	//   ....[7]....
        /*0420*/ 	.word	0x000067b0


	//   ....[8]....
        /*0424*/ 	.word	0x000074a0


	//----- nvinfo : EIATTR_MAX_THREADS
	.align		4
.L_28:
        /*0428*/ 	.byte	0x04, 0x05
        /*042a*/ 	.short	(.L_30 - .L_29)
.L_29:
        /*042c*/ 	.word	0x00000100
        /*0430*/ 	.word	0x00000001
        /*0434*/ 	.word	0x00000001


	//----- nvinfo : EIATTR_CRS_STACK_SIZE
	.align		4
.L_30:
        /*0438*/ 	.byte	0x04, 0x1e
        /*043a*/ 	.short	(.L_32 - .L_31)
.L_31:
        /*043c*/ 	.word	0x00000000


	//----- nvinfo : EIATTR_CBANK_PARAM_SIZE
	.align		4
.L_32:
        /*0440*/ 	.byte	0x03, 0x19
        /*0442*/ 	.short	0x0470


	//----- nvinfo : EIATTR_PARAM_CBANK
	.align		4
        /*0444*/ 	.byte	0x04, 0x0a
        /*0446*/ 	.short	(.L_34 - .L_33)
	.align		4
.L_33:
        /*0448*/ 	.word	index@(.nv.constant0._ZN7cutlass13device_kernelINS_4conv6kernel13ConvUniversalINS1_16ConvProblemShapeILNS1_8OperatorE0ELi3EEENS1_10collective14CollectiveConvINS1_46MainloopSm90TmaGmmaWarpSpecializedImplicitGemmILS5_0ELi18ELi3EN4cute5tupleIJNSA_1CILi1EEESD_SD_EEENS1_36KernelImplicitTmaWarpSpecializedSm90ELi1EEENSB_IJNSC_ILi128EEENSC_ILi64EEENSB_IJNSC_ILi32EEEEEEEEENS_6half_tESM_NSA_8TiledMMAINSA_8MMA_AtomIJNSA_4SM904GMMA25MMA_64x64x16_F32F16F16_SSILNSQ_5MajorE0ELSS_0ELNSQ_7ScaleInE1ELST_1EEEEEENSA_6LayoutISE_NSB_IJNSC_ILi0EEESX_SX_EEEEENSB_IJNSA_10UnderscoreES10_S10_EEEEENS7_6detail26Sm90ImplicitGemmTileTraitsINSA_20SM90_TMA_LOAD_IM2COLENSA_14ComposedLayoutINSA_7SwizzleILi2ELi4ELi3EEENSA_18smem_ptr_flag_bitsILi16EEENSW_INSB_IJNSB_IJNSC_ILi8EEENSC_ILi16EEEEEENSB_IJSJ_SD_EEENSB_IJSD_NSC_ILi18EEEEEEEEENSB_IJNSB_IJSJ_NSC_ILi256EEEEEENSB_IJSD_SX_EEENSB_IJSX_NSC_ILi4096EEEEEEEEEEEEEvEENS14_INSA_13SM90_TMA_LOADENS16_IS18_S1A_NSW_INSB_IJNSB_IJS1B_S1B_EEES1E_S1G_EEENSB_IJS1J_S1K_NSB_IJSX_NSC_ILi2048EEEEEEEEEEEEEvEEEENS_8epilogue10collective6detail29Sm90TmaWarpSpecializedAdapterINS22_15DefaultEpilogueISM_NSB_IJNSB_IJllllEEESD_SX_EEES27_NS21_6thread17LinearCombinationISM_Li1EffLNS28_9ScaleType4KindE0ELNS_15FloatRoundStyleE2ESM_EENS_4gemm15EpilogueDefaultEEEEEvvEEEEvNT_6ParamsE)
        /*044c*/ 	.short	0x0210
        /*044e*/ 	.short	0x0470


	//----- nvinfo : EIATTR_SW_WAR
	.align		4
.L_34:
        /*0450*/ 	.byte	0x04, 0x36
        /*0452*/ 	.short	(.L_36 - .L_35)
.L_35:
        /*0454*/ 	.word	0x00000008
.L_36:


//--------------------- .nv.callgraph             --------------------------
	.section	.nv.callgraph,"",@"SHT_CUDA_CALLGRAPH"
	.align	4
	.sectionentsize	8
	.align		4
        /*0000*/ 	.word	0x00000000
	.align		4
        /*0004*/ 	.word	0xffffffff
	.align		4
        /*0008*/ 	.word	0x00000000
	.align		4
        /*000c*/ 	.word	0xfffffffe
	.align		4
        /*0010*/ 	.word	0x00000000
	.align		4
        /*0014*/ 	.word	0xfffffffd
	.align		4
        /*0018*/ 	.word	0x00000000
	.align		4
        /*001c*/ 	.word	0xfffffffc


//--------------------- .nv.constant4             --------------------------
	.section	.nv.constant4,"a",@progbits
	.align	8
	.align		8
.nv.constant4:
        /*0000*/ 	.dword	_ZN39_INTERNAL_4e9dfd72_4_k_cu_e2d1aefb_26734cuda3std3__45__cpo5beginE
	.align		8
        /*0008*/ 	.dword	_ZN39_INTERNAL_4e9dfd72_4_k_cu_e2d1aefb_26734cuda3std3__45__cpo3endE
	.align		8
        /*0010*/ 	.dword	_ZN39_INTERNAL_4e9dfd72_4_k_cu_e2d1aefb_26734cuda3std3__45__cpo6cbeginE
	.align		8
        /*0018*/ 	.dword	_ZN39_INTERNAL_4e9dfd72_4_k_cu_e2d1aefb_26734cuda3std3__45__cpo4cendE
	.align		8
        /*0020*/ 	.dword	_ZN39_INTERNAL_4e9dfd72_4_k_cu_e2d1aefb_26734cuda3std3__441_GLOBAL__N__4e9dfd72_4_k_cu_e2d1aefb_26736ignoreE
	.align		8
        /*0028*/ 	.dword	_ZN39_INTERNAL_4e9dfd72_4_k_cu_e2d1aefb_26734cuda3std3__419piecewise_constructE
	.align		8
        /*0030*/ 	.dword	_ZN39_INTERNAL_4e9dfd72_4_k_cu_e2d1aefb_26734cuda3std3__48in_placeE
	.align		8
        /*0038*/ 	.dword	_ZN39_INTERNAL_4e9dfd72_4_k_cu_e2d1aefb_26734cuda3std6ranges3__45__cpo4swapE
	.align		8
        /*0040*/ 	.dword	_ZN39_INTERNAL_4e9dfd72_4_k_cu_e2d1aefb_26734cuda3std6ranges3__45__cpo9iter_moveE
	.align		8
        /*0048*/ 	.dword	_ZN39_INTERNAL_4e9dfd72_4_k_cu_e2d1aefb_26734cute7productE
	.align		8
        /*0050*/ 	.dword	_ZN39_INTERNAL_4e9dfd72_4_k_cu_e2d1aefb_26734cute1_E


//--------------------- .text._ZN7cutlass13device_kernelINS_4conv6kernel13ConvUniversalINS1_16ConvProblemShapeILNS1_8OperatorE0ELi3EEENS1_10collective14CollectiveConvINS1_46MainloopSm90TmaGmmaWarpSpecializedImplicitGemmILS5_0ELi18ELi3EN4cute5tupleIJNSA_1CILi1EEESD_SD_EEENS1_36KernelImplicitTmaWarpSpecializedSm90ELi1EEENSB_IJNSC_ILi128EEENSC_ILi64EEENSB_IJNSC_ILi32EEEEEEEEENS_6half_tESM_NSA_8TiledMMAINSA_8MMA_AtomIJNSA_4SM904GMMA25MMA_64x64x16_F32F16F16_SSILNSQ_5MajorE0ELSS_0ELNSQ_7ScaleInE1ELST_1EEEEEENSA_6LayoutISE_NSB_IJNSC_ILi0EEESX_SX_EEEEENSB_IJNSA_10UnderscoreES10_S10_EEEEENS7_6detail26Sm90ImplicitGemmTileTraitsINSA_20SM90_TMA_LOAD_IM2COLENSA_14ComposedLayoutINSA_7SwizzleILi2ELi4ELi3EEENSA_18smem_ptr_flag_bitsILi16EEENSW_INSB_IJNSB_IJNSC_ILi8EEENSC_ILi16EEEEEENSB_IJSJ_SD_EEENSB_IJSD_NSC_ILi18EEEEEEEEENSB_IJNSB_IJSJ_NSC_ILi256EEEEEENSB_IJSD_SX_EEENSB_IJSX_NSC_ILi4096EEEEEEEEEEEEEvEENS14_INSA_13SM90_TMA_LOADENS16_IS18_S1A_NSW_INSB_IJNSB_IJS1B_S1B_EEES1E_S1G_EEENSB_IJS1J_S1K_NSB_IJSX_NSC_ILi2048EEEEEEEEEEEEEvEEEENS_8epilogue10collective6detail29Sm90TmaWarpSpecializedAdapterINS22_15DefaultEpilogueISM_NSB_IJNSB_IJllllEEESD_SX_EEES27_NS21_6thread17LinearCombinationISM_Li1EffLNS28_9ScaleType4KindE0ELNS_15FloatRoundStyleE2ESM_EENS_4gemm15EpilogueDefaultEEEEEvvEEEEvNT_6ParamsE --------------------------
	.section	.text._ZN7cutlass13device_kernelINS_4conv6kernel13ConvUniversalINS1_16ConvProblemShapeILNS1_8OperatorE0ELi3EEENS1_10collective14CollectiveConvINS1_46MainloopSm90TmaGmmaWarpSpecializedImplicitGemmILS5_0ELi18ELi3EN4cute5tupleIJNSA_1CILi1EEESD_SD_EEENS1_36KernelImplicitTmaWarpSpecializedSm90ELi1EEENSB_IJNSC_ILi128EEENSC_ILi64EEENSB_IJNSC_ILi32EEEEEEEEENS_6half_tESM_NSA_8TiledMMAINSA_8MMA_AtomIJNSA_4SM904GMMA25MMA_64x64x16_F32F16F16_SSILNSQ_5MajorE0ELSS_0ELNSQ_7ScaleInE1ELST_1EEEEEENSA_6LayoutISE_NSB_IJNSC_ILi0EEESX_SX_EEEEENSB_IJNSA_10UnderscoreES10_S10_EEEEENS7_6detail26Sm90ImplicitGemmTileTraitsINSA_20SM90_TMA_LOAD_IM2COLENSA_14ComposedLayoutINSA_7SwizzleILi2ELi4ELi3EEENSA_18smem_ptr_flag_bitsILi16EEENSW_INSB_IJNSB_IJNSC_ILi8EEENSC_ILi16EEEEEENSB_IJSJ_SD_EEENSB_IJSD_NSC_ILi18EEEEEEEEENSB_IJNSB_IJSJ_NSC_ILi256EEEEEENSB_IJSD_SX_EEENSB_IJSX_NSC_ILi4096EEEEEEEEEEEEEvEENS14_INSA_13SM90_TMA_LOADENS16_IS18_S1A_NSW_INSB_IJNSB_IJS1B_S1B_EEES1E_S1G_EEENSB_IJS1J_S1K_NSB_IJSX_NSC_ILi2048EEEEEEEEEEEEEvEEEENS_8epilogue10collective6detail29Sm90TmaWarpSpecializedAdapterINS22_15DefaultEpilogueISM_NSB_IJNSB_IJllllEEESD_SX_EEES27_NS21_6thread17LinearCombinationISM_Li1EffLNS28_9ScaleType4KindE0ELNS_15FloatRoundStyleE2ESM_EENS_4gemm15EpilogueDefaultEEEEEvvEEEEvNT_6ParamsE,"ax",@progbits
	.align	128
.text._ZN7cutlass13device_kernelINS_4conv6kernel13ConvUniversalINS1_16ConvProblemShapeILNS1_8OperatorE0ELi3EEENS1_10collective14CollectiveConvINS1_46MainloopSm90TmaGmmaWarpSpecializedImplicitGemmILS5_0ELi18ELi3EN4cute5tupleIJNSA_1CILi1EEESD_SD_EEENS1_36KernelImplicitTmaWarpSpecializedSm90ELi1EEENSB_IJNSC_ILi128EEENSC_ILi64EEENSB_IJNSC_ILi32EEEEEEEEENS_6half_tESM_NSA_8TiledMMAINSA_8MMA_AtomIJNSA_4SM904GMMA25MMA_64x64x16_F32F16F16_SSILNSQ_5MajorE0ELSS_0ELNSQ_7ScaleInE1ELST_1EEEEEENSA_6LayoutISE_NSB_IJNSC_ILi0EEESX_SX_EEEEENSB_IJNSA_10UnderscoreES10_S10_EEEEENS7_6detail26Sm90ImplicitGemmTileTraitsINSA_20SM90_TMA_LOAD_IM2COLENSA_14ComposedLayoutINSA_7SwizzleILi2ELi4ELi3EEENSA_18smem_ptr_flag_bitsILi16EEENSW_INSB_IJNSB_IJNSC_ILi8EEENSC_ILi16EEEEEENSB_IJSJ_SD_EEENSB_IJSD_NSC_ILi18EEEEEEEEENSB_IJNSB_IJSJ_NSC_ILi256EEEEEENSB_IJSD_SX_EEENSB_IJSX_NSC_ILi4096EEEEEEEEEEEEEvEENS14_INSA_13SM90_TMA_LOADENS16_IS18_S1A_NSW_INSB_IJNSB_IJS1B_S1B_EEES1E_S1G_EEENSB_IJS1J_S1K_NSB_IJSX_NSC_ILi2048EEEEEEEEEEEEEvEEEENS_8epilogue10collective6detail29Sm90TmaWarpSpecializedAdapterINS22_15DefaultEpilogueISM_NSB_IJNSB_IJllllEEESD_SX_EEES27_NS21_6thread17LinearCombinationISM_Li1EffLNS28_9ScaleType4KindE0ELNS_15FloatRoundStyleE2ESM_EENS_4gemm15EpilogueDefaultEEEEEvvEEEEvNT_6ParamsE:
        .type           _ZN7cutlass13device_kernelINS_4conv6kernel13ConvUniversalINS1_16ConvProblemShapeILNS1_8OperatorE0ELi3EEENS1_10collective14CollectiveConvINS1_46MainloopSm90TmaGmmaWarpSpecializedImplicitGemmILS5_0ELi18ELi3EN4cute5tupleIJNSA_1CILi1EEESD_SD_EEENS1_36KernelImplicitTmaWarpSpecializedSm90ELi1EEENSB_IJNSC_ILi128EEENSC_ILi64EEENSB_IJNSC_ILi32EEEEEEEEENS_6half_tESM_NSA_8TiledMMAINSA_8MMA_AtomIJNSA_4SM904GMMA25MMA_64x64x16_F32F16F16_SSILNSQ_5MajorE0ELSS_0ELNSQ_7ScaleInE1ELST_1EEEEEENSA_6LayoutISE_NSB_IJNSC_ILi0EEESX_SX_EEEEENSB_IJNSA_10UnderscoreES10_S10_EEEEENS7_6detail26Sm90ImplicitGemmTileTraitsINSA_20SM90_TMA_LOAD_IM2COLENSA_14ComposedLayoutINSA_7SwizzleILi2ELi4ELi3EEENSA_18smem_ptr_flag_bitsILi16EEENSW_INSB_IJNSB_IJNSC_ILi8EEENSC_ILi16EEEEEENSB_IJSJ_SD_EEENSB_IJSD_NSC_ILi18EEEEEEEEENSB_IJNSB_IJSJ_NSC_ILi256EEEEEENSB_IJSD_SX_EEENSB_IJSX_NSC_ILi4096EEEEEEEEEEEEEvEENS14_INSA_13SM90_TMA_LOADENS16_IS18_S1A_NSW_INSB_IJNSB_IJS1B_S1B_EEES1E_S1G_EEENSB_IJS1J_S1K_NSB_IJSX_NSC_ILi2048EEEEEEEEEEEEEvEEEENS_8epilogue10collective6detail29Sm90TmaWarpSpecializedAdapterINS22_15DefaultEpilogueISM_NSB_IJNSB_IJllllEEESD_SX_EEES27_NS21_6thread17LinearCombinationISM_Li1EffLNS28_9ScaleType4KindE0ELNS_15FloatRoundStyleE2ESM_EENS_4gemm15EpilogueDefaultEEEEEvvEEEEvNT_6ParamsE,@function
        .size           _ZN7cutlass13device_kernelINS_4conv6kernel13ConvUniversalINS1_16ConvProblemShapeILNS1_8OperatorE0ELi3EEENS1_10collective14CollectiveConvINS1_46MainloopSm90TmaGmmaWarpSpecializedImplicitGemmILS5_0ELi18ELi3EN4cute5tupleIJNSA_1CILi1EEESD_SD_EEENS1_36KernelImplicitTmaWarpSpecializedSm90ELi1EEENSB_IJNSC_ILi128EEENSC_ILi64EEENSB_IJNSC_ILi32EEEEEEEEENS_6half_tESM_NSA_8TiledMMAINSA_8MMA_AtomIJNSA_4SM904GMMA25MMA_64x64x16_F32F16F16_SSILNSQ_5MajorE0ELSS_0ELNSQ_7ScaleInE1ELST_1EEEEEENSA_6LayoutISE_NSB_IJNSC_ILi0EEESX_SX_EEEEENSB_IJNSA_10UnderscoreES10_S10_EEEEENS7_6detail26Sm90ImplicitGemmTileTraitsINSA_20SM90_TMA_LOAD_IM2COLENSA_14ComposedLayoutINSA_7SwizzleILi2ELi4ELi3EEENSA_18smem_ptr_flag_bitsILi16EEENSW_INSB_IJNSB_IJNSC_ILi8EEENSC_ILi16EEEEEENSB_IJSJ_SD_EEENSB_IJSD_NSC_ILi18EEEEEEEEENSB_IJNSB_IJSJ_NSC_ILi256EEEEEENSB_IJSD_SX_EEENSB_IJSX_NSC_ILi4096EEEEEEEEEEEEEvEENS14_INSA_13SM90_TMA_LOADENS16_IS18_S1A_NSW_INSB_IJNSB_IJS1B_S1B_EEES1E_S1G_EEENSB_IJS1J_S1K_NSB_IJSX_NSC_ILi2048EEEEEEEEEEEEEvEEEENS_8epilogue10collective6detail29Sm90TmaWarpSpecializedAdapterINS22_15DefaultEpilogueISM_NSB_IJNSB_IJllllEEESD_SX_EEES27_NS21_6thread17LinearCombinationISM_Li1EffLNS28_9ScaleType4KindE0ELNS_15FloatRoundStyleE2ESM_EENS_4gemm15EpilogueDefaultEEEEEvvEEEEvNT_6ParamsE,(.L_x_170 - _ZN7cutlass13device_kernelINS_4conv6kernel13ConvUniversalINS1_16ConvProblemShapeILNS1_8OperatorE0ELi3EEENS1_10collective14CollectiveConvINS1_46MainloopSm90TmaGmmaWarpSpecializedImplicitGemmILS5_0ELi18ELi3EN4cute5tupleIJNSA_1CILi1EEESD_SD_EEENS1_36KernelImplicitTmaWarpSpecializedSm90ELi1EEENSB_IJNSC_ILi128EEENSC_ILi64EEENSB_IJNSC_ILi32EEEEEEEEENS_6half_tESM_NSA_8TiledMMAINSA_8MMA_AtomIJNSA_4SM904GMMA25MMA_64x64x16_F32F16F16_SSILNSQ_5MajorE0ELSS_0ELNSQ_7ScaleInE1ELST_1EEEEEENSA_6LayoutISE_NSB_IJNSC_ILi0EEESX_SX_EEEEENSB_IJNSA_10UnderscoreES10_S10_EEEEENS7_6detail26Sm90ImplicitGemmTileTraitsINSA_20SM90_TMA_LOAD_IM2COLENSA_14ComposedLayoutINSA_7SwizzleILi2ELi4ELi3EEENSA_18smem_ptr_flag_bitsILi16EEENSW_INSB_IJNSB_IJNSC_ILi8EEENSC_ILi16EEEEEENSB_IJSJ_SD_EEENSB_IJSD_NSC_ILi18EEEEEEEEENSB_IJNSB_IJSJ_NSC_ILi256EEEEEENSB_IJSD_SX_EEENSB_IJSX_NSC_ILi4096EEEEEEEEEEEEEvEENS14_INSA_13SM90_TMA_LOADENS16_IS18_S1A_NSW_INSB_IJNSB_IJS1B_S1B_EEES1E_S1G_EEENSB_IJS1J_S1K_NSB_IJSX_NSC_ILi2048EEEEEEEEEEEEEvEEEENS_8epilogue10collective6detail29Sm90TmaWarpSpecializedAdapterINS22_15DefaultEpilogueISM_NSB_IJNSB_IJllllEEESD_SX_EEES27_NS21_6thread17LinearCombinationISM_Li1EffLNS28_9ScaleType4KindE0ELNS_15FloatRoundStyleE2ESM_EENS_4gemm15EpilogueDefaultEEEEEvvEEEEvNT_6ParamsE)
        .other          _ZN7cutlass13device_kernelINS_4conv6kernel13ConvUniversalINS1_16ConvProblemShapeILNS1_8OperatorE0ELi3EEENS1_10collective14CollectiveConvINS1_46MainloopSm90TmaGmmaWarpSpecializedImplicitGemmILS5_0ELi18ELi3EN4cute5tupleIJNSA_1CILi1EEESD_SD_EEENS1_36KernelImplicitTmaWarpSpecializedSm90ELi1EEENSB_IJNSC_ILi128EEENSC_ILi64EEENSB_IJNSC_ILi32EEEEEEEEENS_6half_tESM_NSA_8TiledMMAINSA_8MMA_AtomIJNSA_4SM904GMMA25MMA_64x64x16_F32F16F16_SSILNSQ_5MajorE0ELSS_0ELNSQ_7ScaleInE1ELST_1EEEEEENSA_6LayoutISE_NSB_IJNSC_ILi0EEESX_SX_EEEEENSB_IJNSA_10UnderscoreES10_S10_EEEEENS7_6detail26Sm90ImplicitGemmTileTraitsINSA_20SM90_TMA_LOAD_IM2COLENSA_14ComposedLayoutINSA_7SwizzleILi2ELi4ELi3EEENSA_18smem_ptr_flag_bitsILi16EEENSW_INSB_IJNSB_IJNSC_ILi8EEENSC_ILi16EEEEEENSB_IJSJ_SD_EEENSB_IJSD_NSC_ILi18EEEEEEEEENSB_IJNSB_IJSJ_NSC_ILi256EEEEEENSB_IJSD_SX_EEENSB_IJSX_NSC_ILi4096EEEEEEEEEEEEEvEENS14_INSA_13SM90_TMA_LOADENS16_IS18_S1A_NSW_INSB_IJNSB_IJS1B_S1B_EEES1E_S1G_EEENSB_IJS1J_S1K_NSB_IJSX_NSC_ILi2048EEEEEEEEEEEEEvEEEENS_8epilogue10collective6detail29Sm90TmaWarpSpecializedAdapterINS22_15DefaultEpilogueISM_NSB_IJNSB_IJllllEEESD_SX_EEES27_NS21_6thread17LinearCombinationISM_Li1EffLNS28_9ScaleType4KindE0ELNS_15FloatRoundStyleE2ESM_EENS_4gemm15EpilogueDefaultEEEEEvvEEEEvNT_6ParamsE,@"STO_CUDA_ENTRY STV_DEFAULT"
_ZN7cutlass13device_kernelINS_4conv6kernel13ConvUniversalINS1_16ConvProblemShapeILNS1_8OperatorE0ELi3EEENS1_10collective14CollectiveConvINS1_46MainloopSm90TmaGmmaWarpSpecializedImplicitGemmILS5_0ELi18ELi3EN4cute5tupleIJNSA_1CILi1EEESD_SD_EEENS1_36KernelImplicitTmaWarpSpecializedSm90ELi1EEENSB_IJNSC_ILi128EEENSC_ILi64EEENSB_IJNSC_ILi32EEEEEEEEENS_6half_tESM_NSA_8TiledMMAINSA_8MMA_AtomIJNSA_4SM904GMMA25MMA_64x64x16_F32F16F16_SSILNSQ_5MajorE0ELSS_0ELNSQ_7ScaleInE1ELST_1EEEEEENSA_6LayoutISE_NSB_IJNSC_ILi0EEESX_SX_EEEEENSB_IJNSA_10UnderscoreES10_S10_EEEEENS7_6detail26Sm90ImplicitGemmTileTraitsINSA_20SM90_TMA_LOAD_IM2COLENSA_14ComposedLayoutINSA_7SwizzleILi2ELi4ELi3EEENSA_18smem_ptr_flag_bitsILi16EEENSW_INSB_IJNSB_IJNSC_ILi8EEENSC_ILi16EEEEEENSB_IJSJ_SD_EEENSB_IJSD_NSC_ILi18EEEEEEEEENSB_IJNSB_IJSJ_NSC_ILi256EEEEEENSB_IJSD_SX_EEENSB_IJSX_NSC_ILi4096EEEEEEEEEEEEEvEENS14_INSA_13SM90_TMA_LOADENS16_IS18_S1A_NSW_INSB_IJNSB_IJS1B_S1B_EEES1E_S1G_EEENSB_IJS1J_S1K_NSB_IJSX_NSC_ILi2048EEEEEEEEEEEEEvEEEENS_8epilogue10collective6detail29Sm90TmaWarpSpecializedAdapterINS22_15DefaultEpilogueISM_NSB_IJNSB_IJllllEEESD_SX_EEES27_NS21_6thread17LinearCombinationISM_Li1EffLNS28_9ScaleType4KindE0ELNS_15FloatRoundStyleE2ESM_EENS_4gemm15EpilogueDefaultEEEEEvvEEEEvNT_6ParamsE:
[----:B------:R-:W-:Y:S01]  /*0000*/  LDC R1, c[0x0][0x28] ;  /* 0x00000a00ff017b82 */ /* 0x000fe20000000800 */
[----:B------:R-:W0:Y:S01]  /*0010*/  S2R R8, SR_TID.X ;  /* 0x0000000000087919 */ /* 0x000e220000002100 */
[----:B------:R-:W-:Y:S01]  /*0020*/  ELECT P0, URZ, PT ;  /* 0x00000000003f782f */ /* 0x000fe20003800000 */
[----:B------:R-:W-:Y:S01]  /*0030*/  BSSY B0, `(.L_x_0) ;  /* 0x000000f000007945 */ /* 0x000fe20003800000 */
[--C-:B0-----:R-:W-:Y:S02]  /*0040*/  SHF.R.U32.HI R0, RZ, 0x5, R8.reuse ;  /* 0x00000005ff007819 */ /* 0x101fe40000011608 */
[----:B------:R-:W-:-:S03]  /*0050*/  SHF.R.U32.HI R3, RZ, 0x7, R8 ;  /* 0x00000007ff037819 */ /* 0x000fc60000011608 */
[----:B------:R-:W0:Y:S04]  /*0060*/  SHFL.IDX PT, R2, R0, RZ, 0x1f ;  /* 0x00001fff00027589 */ /* 0x000e2800000e0000 */
[----:B------:R1:W2:Y:S01]  /*0070*/  SHFL.IDX PT, R7, R3, RZ, 0x1f ;  /* 0x00001fff03077589 */ /* 0x0002a200000e0000 */
[----:B0-----:R-:W-:-:S13]  /*0080*/  ISETP.NE.OR P0, PT, R2, RZ, !P0 ;  /* 0x000000ff0200720c */ /* 0x001fda0004705670 */
[----:B-12---:R-:W-:Y:S05]  /*0090*/  @P0 BRA `(.L_x_1) ;  /* 0x0000000000200947 */ /* 0x006fea0003800000 */
[----:B------:R-:W-:Y:S02]  /*00a0*/  ULDC.64 UR4, c[0x0][0x198] ;  /* 0x0000660000047ab9 */ /* 0x000fe40000000a00 */
[----:B------:R-:W-:Y:S02]  /*00b0*/  UIADD3 UR6, UP0, UR4, 0xf0, URZ ;  /* 0x000000f004067890 */ /* 0x000fe4000ff1e03f */
[----:B------:R-:W-:Y:S02]  /*00c0*/  UIADD3 UR4, UP1, UR4, 0x270, URZ ;  /* 0x0000027004047890 */ /* 0x000fe4000ff3e03f */
[----:B------:R-:W-:Y:S02]  /*00d0*/  UIADD3.X UR7, URZ, UR5, URZ, UP0, !UPT ;  /* 0x000000053f077290 */ /* 0x000fe400087fe43f */
[----:B------:R-:W-:-:S07]  /*00e0*/  UIADD3.X UR5, URZ, UR5, URZ, UP1, !UPT ;  /* 0x000000053f057290 */ /* 0x000fce0008ffe43f */
[----:B------:R0:W-:Y:S02]  /*00f0*/  UTMACCTL.PF [UR6] ;  /* 0x00000000060079b9 */ /* 0x0001e40008040000 */
[----:B------:R0:W-:Y:S02]  /*0100*/  UTMACCTL.PF [UR4] ;  /* 0x00000000040079b9 */ /* 0x0001e40008040000 */
[----:B0-----:R-:W-:Y:S01]  /*0110*/  NOP ;  /* 0x0000000000007918 */ /* 0x001fe20000000000 */
.L_x_1:
[----:B------:R-:W-:Y:S05]  /*0120*/  BSYNC B0 ;  /* 0x0000000000007941 */ /* 0x000fea0003800000 */
.L_x_0:
[----:B------:R-:W0:Y:S01]  /*0130*/  SHFL.IDX PT, R0, R0, RZ, 0x1f ;  /* 0x00001fff00007589 */ /* 0x000e2200000e0000 */
[----:B------:R-:W-:-:S04]  /*0140*/  SHF.R.S32.HI R3, RZ, 0x1f, R2 ;  /* 0x0000001fff037819 */ /* 0x000fc80000011402 */
[----:B------:R-:W-:Y:S02]  /*0150*/  LEA.HI R3, R3, R2, RZ, 0x2 ;  /* 0x0000000203037211 */ /* 0x000fe400078f10ff */
[----:B0-----:R-:W-:-:S13]  /*0160*/  ISETP.NE.AND P0, PT, R0, RZ, PT ;  /* 0x000000ff0000720c */ /* 0x001fda0003f05270 */
[----:B------:R-:W-:Y:S05]  /*0170*/  @P0 BRA `(.L_x_2) ;  /* 0x0000000000d40947 */ /* 0x000fea0003800000 */
[----:B------:R-:W-:Y:S01]  /*0180*/  ELECT P0, URZ, PT ;  /* 0x00000000003f782f */ /* 0x000fe20003800000 */
[----:B------:R-:W-:-:S12]  /*0190*/  BSSY B0, `(.L_x_2) ;  /* 0x0000033000007945 */ /* 0x000fd80003800000 */
[----:B------:R-:W-:Y:S05]  /*01a0*/  @!P0 BRA `(.L_x_3) ;  /* 0x0000000000c48947 */ /* 0x000fea0003800000 */
[----:B------:R-:W0:Y:S01]  /*01b0*/  S2UR UR8, SR_CgaCtaId ;  /* 0x00000000000879c3 */ /* 0x000e220000008800 */
[----:B------:R-:W-:Y:S01]  /*01c0*/  UMOV UR4, 0x400 ;  /* 0x0000040000047882 */ /* 0x000fe20000000000 */
[----:B------:R-:W-:Y:S01]  /*01d0*/  UMOV UR5, 0x1 ;  /* 0x0000000100057882 */ /* 0x000fe20000000000 */
[----:B------:R-:W-:Y:S02]  /*01e0*/  UMOV UR6, 0x80 ;  /* 0x0000008000067882 */ /* 0x000fe40000000000 */
[----:B------:R-:W-:-:S04]  /*01f0*/  UIADD3 UR6, -UR6, 0x100000, URZ ;  /* 0x0010000006067890 */ /* 0x000fc8000fffe13f */
[----:B------:R-:W-:Y:S02]  /*0200*/  USHF.L.U32 UR7, UR6, 0xb, URZ ;  /* 0x0000000b06077899 */ /* 0x000fe4000800063f */
[----:B------:R-:W-:Y:S02]  /*0210*/  USHF.L.U32 UR6, UR6, 0x1, URZ ;  /* 0x0000000106067899 */ /* 0x000fe4000800063f */
[----:B0-----:R-:W-:Y:S02]  /*0220*/  ULEA UR8, UR8, UR4, 0x18 ;  /* 0x0000000408087291 */ /* 0x001fe4000f8ec03f */
[----:B------:R-:W-:-:S04]  /*0230*/  UIADD3 UR4, -UR5, 0x100000, URZ ;  /* 0x0010000005047890 */ /* 0x000fc8000fffe13f */
[----:B------:R-:W-:Y:S02]  /*0240*/  USHF.L.U32 UR5, UR4, 0xb, URZ ;  /* 0x0000000b04057899 */ /* 0x000fe4000800063f */
[----:B------:R-:W-:Y:S01]  /*0250*/  USHF.L.U32 UR4, UR4, 0x1, URZ ;  /* 0x0000000104047899 */ /* 0x000fe2000800063f */
[----:B------:R-:W0:Y:S11]  /*0260*/  FENCE.VIEW.ASYNC.S ;  /* 0x00000000000073c6 */ /* 0x000e360000000000 */
[----:B0-----:R0:W1:Y:S01]  /*0270*/  SYNCS.EXCH.64 URZ, [UR8+0x36000], UR4 ;  /* 0x03600004083f75b2 */ /* 0x0010620008000100 */
[----:B------:R0:W2:Y:S01]  /*0280*/  SYNCS.EXCH.64 URZ, [UR8+0x36090], UR6 ;  /* 0x03609006083f75b2 */ /* 0x0000a20008000100 */
[----:B------:R0:W3:Y:S01]  /*0290*/  SYNCS.EXCH.64 URZ, [UR8+0x36008], UR4 ;  /* 0x03600804083f75b2 */ /* 0x0000e20008000100 */
[----:B------:R0:W4:Y:S01]  /*02a0*/  SYNCS.EXCH.64 URZ, [UR8+0x36098], UR6 ;  /* 0x03609806083f75b2 */ /* 0x0001220008000100 */
[----:B------:R0:W0:Y:S01]  /*02b0*/  SYNCS.EXCH.64 URZ, [UR8+0x36010], UR4 ;  /* 0x03601004083f75b2 */ /* 0x0000220008000100 */
        /* <DEDUP_REMOVED lines=31> */
[----:B-1234-:R-:W-:Y:S01]  /*04b0*/  NOP ;  /* 0x0000000000007918 */ /* 0x01efe20000000000 */
.L_x_3:
[----:B0-----:R-:W-:Y:S05]  /*04c0*/  BSYNC B0 ;  /* 0x0000000000007941 */ /* 0x001fea0003800000 */
.L_x_2:
[----:B------:R-:W-:Y:S01]  /*04d0*/  ULDC.64 UR4, c[0x0][0x618] ;  /* 0x0001860000047ab9 */ /* 0x000fe20000000a00 */
[----:B------:R-:W-:Y:S01]  /*04e0*/  LOP3.LUT R3, R3, 0xfffffffc, RZ, 0xc0, !PT ;  /* 0xfffffffc03037812 */ /* 0x000fe200078ec0ff */
[----:B------:R-:W-:Y:S01]  /*04f0*/  NOP ;  /* 0x0000000000007918 */ /* 0x000fe20000000000 */
[----:B------:R-:W-:Y:S01]  /*0500*/  ISETP.NE.U32.AND P0, PT, RZ, UR4, PT ;  /* 0x00000004ff007c0c */ /* 0x000fe2000bf05070 */
[----:B------:R-:W-:Y:S01]  /*0510*/  NOP ;  /* 0x0000000000007918 */ /* 0x000fe20000000000 */
[----:B------:R-:W-:Y:S01]  /*0520*/  BAR.SYNC.DEFER_BLOCKING 0x0 ;  /* 0x0000000000007b1d */ /* 0x000fe20000010000 */
[----:B------:R-:W-:Y:S01]  /*0530*/  IMAD.IADD R6, R2, 0x1, -R3 ;  /* 0x0000000102067824 */ /* 0x000fe200078e0a03 */
[----:B------:R-:W-:Y:S02]  /*0540*/  ISETP.NE.AND.EX P0, PT, RZ, UR5, PT, P0 ;  /* 0x00000005ff007c0c */ /* 0x000fe4000bf05300 */
[C---:B------:R-:W-:Y:S02]  /*0550*/  ISETP.NE.AND P2, PT, R7.reuse, 0x1, PT ;  /* 0x000000010700780c */ /* 0x040fe40003f45270 */
[----:B------:R-:W-:Y:S01]  /*0560*/  LOP3.LUT P1, RZ, R7, R6, RZ, 0xfc, !PT ;  /* 0x0000000607ff7212 */ /* 0x000fe2000782fcff */
[----:B------:R-:W-:-:S03]  /*0570*/  ULDC.64 UR12, c[0x0][0x208] ;  /* 0x00008200000c7ab9 */ /* 0x000fc60000000a00 */
[----:B------:R-:W-:-:S04]  /*0580*/  SEL R2, RZ, 0x1, P1 ;  /* 0x00000001ff027807 */ /* 0x000fc80000800000 */
[----:B------:R-:W-:Y:S01]  /*0590*/  SEL R2, R2, 0x2, P2 ;  /* 0x0000000202027807 */ /* 0x000fe20001000000 */
[----:B------:R-:W-:Y:S06]  /*05a0*/  @!P0 BRA `(.L_x_4) ;  /* 0x00000000001c8947 */ /* 0x000fec0003800000 */
[----:B------:R-:W0:Y:S02]  /*05b0*/  LDC.64 R4, c[0x0][0x618] ;  /* 0x00018600ff047b82 */ /* 0x000e240000000a00 */
[----:B0-----:R-:W2:Y:S02]  /*05c0*/  LDG.E.64 R4, desc[UR12][R4.64] ;  /* 0x0000000c04047981 */ /* 0x001ea4000c1e1b00 */
[----:B--2---:R-:W-:-:S04]  /*05d0*/  ISETP.NE.U32.AND P0, PT, R4, RZ, PT ;  /* 0x000000ff0400720c */ /* 0x004fc80003f05070 */
[----:B------:R-:W-:-:S13]  /*05e0*/  ISETP.NE.AND.EX P0, PT, R5, RZ, PT, P0 ;  /* 0x000000ff0500720c */ /* 0x000fda0003f05300 */
[----:B------:R-:W-:Y:S05]  /*05f0*/  @!P0 BRA `(.L_x_4) ;  /* 0x0000000000088947 */ /* 0x000fea0003800000 */
[----:B------:R2:W5:Y:S01]  /*0600*/  LD.E R0, desc[UR12][R4.64] ;  /* 0x0000000c04007980 */ /* 0x000562000c101900 */
[----:B------:R-:W-:Y:S05]  /*0610*/  BRA `(.L_x_5) ;  /* 0x0000000000207947 */ /* 0x000fea0003800000 */
.L_x_4:
[----:B------:R-:W-:Y:S02]  /*0620*/  ULDC.64 UR4, c[0x0][0x608] ;  /* 0x0001820000047ab9 */ /* 0x000fe40000000a00 */
[----:B------:R-:W-:-:S04]  /*0630*/  ISETP.NE.U32.AND P0, PT, RZ, UR4, PT ;  /* 0x00000004ff007c0c */ /* 0x000fc8000bf05070 */
[----:B------:R-:W-:-:S13]  /*0640*/  ISETP.NE.AND.EX P0, PT, RZ, UR5, PT, P0 ;  /* 0x00000005ff007c0c */ /* 0x000fda000bf05300 */
[----:B------:R-:W-:Y:S05]  /*0650*/  @!P0 BRA `(.L_x_6) ;  /* 0x00000000000c8947 */ /* 0x000fea0003800000 */
[----:B------:R-:W0:Y:S02]  /*0660*/  LDC.64 R4, c[0x0][0x608] ;  /* 0x00018200ff047b82 */ /* 0x000e240000000a00 */
[----:B0-----:R0:W5:Y:S01]  /*0670*/  LDG.E R0, desc[UR12][R4.64] ;  /* 0x0000000c04007981 */ /* 0x001162000c1e1900 */
[----:B------:R-:W-:Y:S05]  /*0680*/  BRA `(.L_x_5) ;  /* 0x0000000000047947 */ /* 0x000fea0003800000 */
.L_x_6:
[----:B------:R-:W1:Y:S02]  /*0690*/  LDC R0, c[0x0][0x600] ;  /* 0x00018000ff007b82 */ /* 0x000e640000000800 */
.L_x_5:
[----:B------:R-:W-:Y:S02]  /*06a0*/  ULDC.64 UR4, c[0x0][0x620] ;  /* 0x0001880000047ab9 */ /* 0x000fe40000000a00 */
[----:B------:R-:W-:-:S04]  /*06b0*/  ISETP.NE.U32.AND P0, PT, RZ, UR4, PT ;  /* 0x00000004ff007c0c */ /* 0x000fc8000bf05070 */
[----:B------:R-:W-:-:S13]  /*06c0*/  ISETP.NE.AND.EX P0, PT, RZ, UR5, PT, P0 ;  /* 0x00000005ff007c0c */ /* 0x000fda000bf05300 */
[----:B------:R-:W-:Y:S05]  /*06d0*/  @!P0 BRA `(.L_x_7) ;  /* 0x00000000001c8947 */ /* 0x000fea0003800000 */
[----:B0-2---:R-:W0:Y:S02]  /*06e0*/  LDC.64 R4, c[0x0][0x620] ;  /* 0x00018800ff047b82 */ /* 0x005e240000000a00 */
[----:B0-----:R-:W2:Y:S02]  /*06f0*/  LDG.E.64 R4, desc[UR12][R4.64] ;  /* 0x0000000c04047981 */ /* 0x001ea4000c1e1b00 */
[----:B--2---:R-:W-:-:S04]  /*0700*/  ISETP.NE.U32.AND P0, PT, R4, RZ, PT ;  /* 0x000000ff0400720c */ /* 0x004fc80003f05070 */
[----:B------:R-:W-:-:S13]  /*0710*/  ISETP.NE.AND.EX P0, PT, R5, RZ, PT, P0 ;  /* 0x000000ff0500720c */ /* 0x000fda0003f05300 */
[----:B------:R-:W-:Y:S05]  /*0720*/  @!P0 BRA `(.L_x_7) ;  /* 0x0000000000088947 */ /* 0x000fea0003800000 */
[----:B------:R0:W5:Y:S01]  /*0730*/  LD.E R14, desc[UR12][R4.64] ;  /* 0x0000000c040e7980 */ /* 0x000162000c101900 */
[----:B------:R-:W-:Y:S05]  /*0740*/  BRA `(.L_x_8) ;  /* 0x0000000000207947 */ /* 0x000fea0003800000 */
.L_x_7:
[----:B------:R-:W-:Y:S02]  /*0750*/  ULDC.64 UR4, c[0x0][0x610] ;  /* 0x0001840000047ab9 */ /* 0x000fe40000000a00 */
[----:B------:R-:W-:-:S04]  /*0760*/  ISETP.NE.U32.AND P0, PT, RZ, UR4, PT ;  /* 0x00000004ff007c0c */ /* 0x000fc8000bf05070 */
[----:B------:R-:W-:-:S13]  /*0770*/  ISETP.NE.AND.EX P0, PT, RZ, UR5, PT, P0 ;  /* 0x00000005ff007c0c */ /* 0x000fda000bf05300 */
[----:B------:R-:W-:Y:S05]  /*0780*/  @!P0 BRA `(.L_x_9) ;  /* 0x00000000000c8947 */ /* 0x000fea0003800000 */
[----:B------:R-:W3:Y:S02]  /*0790*/  LDC.64 R14, c[0x0][0x610] ;  /* 0x00018400ff0e7b82 */ /* 0x000ee40000000a00 */
[----:B---3--:R4:W5:Y:S01]  /*07a0*/  LDG.E R14, desc[UR12][R14.64] ;  /* 0x0000000c0e0e7981 */ /* 0x008962000c1e1900 */
[----:B------:R-:W-:Y:S05]  /*07b0*/  BRA `(.L_x_8) ;  /* 0x0000000000047947 */ /* 0x000fea0003800000 */
.L_x_9:
[----:B------:R-:W3:Y:S02]  /*07c0*/  LDC R14, c[0x0][0x604] ;  /* 0x00018100ff0e7b82 */ /* 0x000ee40000000800 */
.L_x_8:
[----:B------:R-:W1:Y:S01]  /*07d0*/  LDC R3, c[0x0][0x3e8] ;  /* 0x0000fa00ff037b82 */ /* 0x000e620000000800 */
[----:B------:R-:W-:Y:S01]  /*07e0*/  ULDC UR4, c[0x0][0x3dc] ;  /* 0x0000f70000047ab9 */ /* 0x000fe20000000800 */
[----:B------:R-:W-:Y:S01]  /*07f0*/  ISETP.NE.AND P0, PT, R7, RZ, PT ;  /* 0x000000ff0700720c */ /* 0x000fe20003f05270 */
[----:B------:R-:W-:Y:S01]  /*0800*/  UIADD3 UR4, UR4, 0x1f, URZ ;  /* 0x0000001f04047890 */ /* 0x000fe2000fffe03f */
[----:B------:R-:W-:-:S03]  /*0810*/  ULDC.64 UR6, c[0x0][0x3e0] ;  /* 0x0000f80000067ab9 */ /* 0x000fc60000000a00 */
[----:B------:R-:W-:Y:S02]  /*0820*/  USHF.R.S32.HI UR5, URZ, 0x1f, UR4 ;  /* 0x0000001f3f057899 */ /* 0x000fe40008011404 */
[----:B------:R-:W-:Y:S02]  /*0830*/  UIMAD UR6, UR7, UR6, URZ ;  /* 0x00000006070672a4 */ /* 0x000fe4000f8e023f */
[----:B------:R-:W-:-:S04]  /*0840*/  ULEA.HI UR5, UR5, UR4, URZ, 0x5 ;  /* 0x0000000405057291 */ /* 0x000fc8000f8f283f */
[----:B------:R-:W-:Y:S01]  /*0850*/  USHF.R.S32.HI UR15, URZ, 0x5, UR5 ;  /* 0x000000053f0f7899 */ /* 0x000fe20008011405 */
[----:B-1----:R-:W-:-:S05]  /*0860*/  IMAD R3, R3, UR6, RZ ;  /* 0x0000000603037c24 */ /* 0x002fca000f8e02ff */
[----:B------:R-:W-:Y:S01]  /*0870*/  IMAD R3, R3, UR15, RZ ;  /* 0x0000000f03037c24 */ /* 0x000fe2000f8e02ff */
[----:B------:R-:W-:Y:S06]  /*0880*/  @!P0 BRA `(.L_x_10) ;  /* 0x0000005400908947 */ /* 0x000fec0003800000 */
[----:B------:R-:W-:-:S13]  /*0890*/  ISETP.NE.AND P0, PT, R7, 0x1, PT ;  /* 0x000000010700780c */ /* 0x000fda0003f05270 */
[----:B------:R-:W-:Y:S05]  /*08a0*/  @P0 EXIT ;  /* 0x000000000000094d */ /* 0x000fea0003800000 */
[----:B------:R-:W-:Y:S01]  /*08b0*/  ISETP.GE.AND P0, PT, R3, 0x1, PT ;  /* 0x000000010300780c */ /* 0x000fe20003f06270 */
[----:B------:R-:W-:Y:S01]  /*08c0*/  UMOV UR4, URZ ;  /* 0x0000003f00047c82 */ /* 0x000fe20008000000 */
[----:B------:R-:W-:Y:S02]  /*08d0*/  CS2R R54, SRZ ;  /* 0x0000000000367805 */ /* 0x000fe4000001ff00 */
[----:B------:R-:W-:Y:S02]  /*08e0*/  CS2R R56, SRZ ;  /* 0x0000000000387805 */ /* 0x000fe4000001ff00 */
[----:B------:R-:W-:Y:S02]  /*08f0*/  CS2R R58, SRZ ;  /* 0x00000000003a7805 */ /* 0x000fe4000001ff00 */
[----:B------:R-:W-:Y:S02]  /*0900*/  CS2R R60, SRZ ;  /* 0x00000000003c7805 */ /* 0x000fe4000001ff00 */
[----:B------:R-:W-:-:S02]  /*0910*/  CS2R R62, SRZ ;  /* 0x00000000003e7805 */ /* 0x000fc4000001ff00 */
[----:B------:R-:W-:Y:S02]  /*0920*/  CS2R R64, SRZ ;  /* 0x0000000000407805 */ /* 0x000fe4000001ff00 */
        /* <DEDUP_REMOVED lines=25> */
[----:B------:R-:W-:Y:S01]  /*0ac0*/  CS2R R52, SRZ ;  /* 0x0000000000347805 */ /* 0x000fe2000001ff00 */
[----:B------:R-:W-:Y:S06]  /*0ad0*/  @!P0 BRA `(.L_x_11) ;  /* 0x0000000000a08947 */ /* 0x000fec0003800000 */
[----:B0-2---:R-:W-:-:S04]  /*0ae0*/  LOP3.LUT R4, R2, 0x1, RZ, 0xfc, !PT ;  /* 0x0000000102047812 */ /* 0x005fc800078efcff */
[----:B------:R-:W-:-:S13]  /*0af0*/  ISETP.NE.AND P1, PT, R4, 0x3, PT ;  /* 0x000000030400780c */ /* 0x000fda0003f25270 */
[----:B------:R-:W-:Y:S05]  /*0b00*/  @!P1 BRA `(.L_x_12) ;  /* 0x0000000000049947 */ /* 0x000fea0003800000 */
[----:B------:R-:W-:Y:S01]  /*0b10*/  BPT.TRAP 0x1 ;  /* 0x000000040000795c */ /* 0x000fe20000300000 */
.L_x_12:
[----:B------:R-:W0:Y:S01]  /*0b20*/  S2UR UR5, SR_CgaCtaId ;  /* 0x00000000000579c3 */ /* 0x000e220000008800 */
[----:B------:R-:W-:Y:S01]  /*0b30*/  SHF.L.U32 R4, RZ, 0x1f, RZ ;  /* 0x0000001fff047819 */ /* 0x000fe200000006ff */
[----:B------:R-:W-:Y:S02]  /*0b40*/  UMOV UR4, 0x400 ;  /* 0x0000040000047882 */ /* 0x000fe40000000000 */
[----:B0-----:R-:W-:-:S12]  /*0b50*/  ULEA UR4, UR5, UR4, 0x18 ;  /* 0x0000000405047291 */ /* 0x001fd8000f8ec03f */
.L_x_13:
[----:B0-----:R-:W-:-:S04]  /*0b60*/  IMAD.U32 R5, RZ, RZ, UR4 ;  /* 0x00000004ff057e24 */ /* 0x001fc8000f8e00ff */
[----:B------:R0:W1:Y:S03]  /*0b70*/  SYNCS.PHASECHK.TRANS64.TRYWAIT P1, [R5+URZ+0x36000], R4 ;  /* 0x03600004050075a7 */ /* 0x000066000802017f */
[----:B-1----:R-:W-:Y:S05]  /*0b80*/  @!P1 NANOSLEEP.SYNCS 0x989680 ;  /* 0x009896800000995d */ /* 0x002fea0003900000 */
[----:B------:R-:W1:Y:S02]  /*0b90*/  @!P1 SYNCS.PHASECHK.TRANS64 P1, [R5+URZ+0x36000], R4 ;  /* 0x03600004050095a7 */ /* 0x000e64000802007f */
[----:B-1----:R-:W-:Y:S05]  /*0ba0*/  @!P1 BRA `(.L_x_13) ;  /* 0xfffffffc00ec9947 */ /* 0x002fea000383ffff */
[----:B------:R-:W-:Y:S01]  /*0bb0*/  UIADD3 UR5, UR4, 0x24000, URZ ;  /* 0x0002400004057890 */ /* 0x000fe2000fffe03f */
[----:B------:R-:W-:Y:S01]  /*0bc0*/  WARPGROUP.ARRIVE ;  /* 0x00000000000079c5 */ /* 0x000fe20000000000 */
[----:B------:R-:W-:Y:S02]  /*0bd0*/  USHF.R.U32.HI UR4, URZ, 0x4, UR4 ;  /* 0x000000043f047899 */ /* 0x000fe40008011604 */
[----:B------:R-:W-:Y:S02]  /*0be0*/  USHF.R.U32.HI UR5, URZ, 0x4, UR5 ;  /* 0x000000043f057899 */ /* 0x000fe40008011605 */
[----:B------:R-:W-:Y:S02]  /*0bf0*/  ULOP3.LUT UR4, UR4, 0x3fff, URZ, 0xc0, !UPT ;  /* 0x00003fff04047892 */ /* 0x000fe4000f8ec03f */
[----:B------:R-:W-:Y:S02]  /*0c00*/  ULOP3.LUT UR5, UR5, 0x3fff, URZ, 0xc0, !UPT ;  /* 0x00003fff05057892 */ /* 0x000fe4000f8ec03f */
[----:B------:R-:W-:-:S02]  /*0c10*/  ULOP3.LUT UR9, UR4, 0x10000, URZ, 0xfc, !UPT ;  /* 0x0001000004097892 */ /* 0x000fc4000f8efc3f */
[----:B------:R-:W-:Y:S02]  /*0c20*/  ULOP3.LUT UR10, UR5, 0x10000, URZ, 0xfc, !UPT ;  /* 0x00010000050a7892 */ /* 0x000fe4000f8efc3f */
[----:B------:R-:W-:Y:S01]  /*0c30*/  UIADD3 UR8, UR9, 0x100, URZ ;  /* 0x0000010009087890 */ /* 0x000fe2000fffe03f */
[----:B------:R-:W-:Y:S02]  /*0c40*/  UMOV UR5, 0x80000020 ;  /* 0x8000002000057882 */ /* 0x000fe40000000000 */
[----:B------:R-:W-:Y:S01]  /*0c50*/  UMOV UR4, UR9 ;  /* 0x0000000900047c82 */ /* 0x000fe20008000000 */
[----:B------:R-:W-:Y:S01]  /*0c60*/  UMOV UR7, 0x80000020 ;  /* 0x8000002000077882 */ /* 0x000fe20000000000 */
[----:B------:R-:W-:Y:S02]  /*0c70*/  UMOV UR6, UR10 ;  /* 0x0000000a00067c82 */ /* 0x000fe40008000000 */
[----:B------:R-:W-:Y:S01]  /*0c80*/  HGMMA.64x64x16.F32 R56, gdesc[UR4], RZ, !UPT ;  /* 0x00e00000043879f0 */ /* 0x000fe2000c7008ff */
[----:B------:R-:W-:Y:S01]  /*0c90*/  UMOV UR4, UR8 ;  /* 0x0000000800047c82 */ /* 0x000fe20008000000 */
[----:B------:R-:W-:Y:S01]  /*0ca0*/  UMOV UR5, 0x80000020 ;  /* 0x8000002000057882 */ /* 0x000fe20000000000 */
[----:B------:R-:W-:Y:S01]  /*0cb0*/  UIADD3 UR8, UR9, 0x102, URZ ;  /* 0x0000010209087890 */ /* 0x000fe2000fffe03f */
[----:B------:R-:W-:Y:S01]  /*0cc0*/  HGMMA.64x64x16.F32 R24, gdesc[UR4], RZ, !UPT ;  /* 0x00e00000041879f0 */ /* 0x000fe2000c7008ff */
[----:B------:R-:W-:-:S02]  /*0cd0*/  UIADD3 UR4, UR9, 0x2, URZ ;  /* 0x0000000209047890 */ /* 0x000fc4000fffe03f */
[----:B------:R-:W-:Y:S01]  /*0ce0*/  UIADD3 UR6, UR10, 0x2, URZ ;  /* 0x000000020a067890 */ /* 0x000fe2000fffe03f */
[----:B------:R-:W-:Y:S01]  /*0cf0*/  UMOV UR5, 0x80000020 ;  /* 0x8000002000057882 */ /* 0x000fe20000000000 */
[----:B------:R-:W-:-:S07]  /*0d00*/  UMOV UR7, 0x80000020 ;  /* 0x8000002000077882 */ /* 0x000fce0000000000 */
[----:B------:R-:W-:Y:S01]  /*0d10*/  HGMMA.64x64x16.F32 R56, gdesc[UR4], R56 ;  /* 0x00e00000043879f0 */ /* 0x000fe20008700838 */
[----:B------:R-:W-:Y:S01]  /*0d20*/  UMOV UR4, UR8 ;  /* 0x0000000800047c82 */ /* 0x000fe20008000000 */
[----:B------:R-:W-:Y:S02]  /*0d30*/  UMOV UR5, 0x80000020 ;  /* 0x8000002000057882 */ /* 0x000fe40000000000 */
[----:B------:R-:W-:Y:S01]  /*0d40*/  HGMMA.64x64x16.F32 R24, gdesc[UR4], R24, gsb0 ;  /* 0x00e00000041879f0 */ /* 0x000fe20008000818 */
[----:B------:R-:W-:-:S05]  /*0d50*/  UMOV UR4, 0x1 ;  /* 0x0000000100047882 */ /* 0x000fca0000000000 */
.L_x_11:
[----:B0-2---:R-:W-:-:S05]  /*0d60*/  VIMNMX R4, R3, 0x1, PT ;  /* 0x0000000103047848 */ /* 0x005fca0003fe0100 */
[----:B------:R-:W-:-:S05]  /*0d70*/  IMAD.IADD R3, R3, 0x1, -R4 ;  /* 0x0000000103037824 */ /* 0x000fca00078e0a04 */
[----:B------:R-:W-:-:S13]  /*0d80*/  ISETP.GE.AND P1, PT, R3, 0x1, PT ;  /* 0x000000010300780c */ /* 0x000fda0003f26270 */
[----:B------:R-:W-:Y:S05]  /*0d90*/  @!P1 BRA `(.L_x_14) ;  /* 0x0000000400109947 */ /* 0x000fea0003800000 */
[----:B------:R-:W0:Y:S01]  /*0da0*/  S2UR UR6, SR_CgaCtaId ;  /* 0x00000000000679c3 */ /* 0x000e220000008800 */
[----:B------:R-:W-:Y:S01]  /*0db0*/  UMOV UR5, 0x400 ;  /* 0x0000040000057882 */ /* 0x000fe20000000000 */
[----:B------:R-:W-:Y:S01]  /*0dc0*/  LOP3.LUT R8, R2, 0x1, RZ, 0xfc, !PT ;  /* 0x0000000102087812 */ /* 0x000fe200078efcff */
[----:B------:R-:W-:Y:S01]  /*0dd0*/  IMAD.MOV.U32 R7, RZ, RZ, RZ ;  /* 0x000000ffff077224 */ /* 0x000fe200078e00ff */
[----:B------:R-:W-:Y:S01]  /*0de0*/  UISETP.NE.U32.AND UP0, UPT, UR4, URZ, UPT ;  /* 0x0000003f0400728c */ /* 0x000fe2000bf05070 */
[----:B------:R-:W-:Y:S01]  /*0df0*/  IMAD.MOV.U32 R4, RZ, RZ, R3 ;  /* 0x000000ffff047224 */ /* 0x000fe200078e0003 */
[----:B0-----:R-:W-:-:S04]  /*0e00*/  ULEA UR15, UR6, UR5, 0x18 ;  /* 0x00000005060f7291 */ /* 0x001fc8000f8ec03f */
[----:B------:R-:W-:Y:S02]  /*0e10*/  UIADD3 UR6, UR15, 0x24000, URZ ;  /* 0x000240000f067890 */ /* 0x000fe4000fffe03f */
[----:B------:R-:W-:Y:S02]  /*0e20*/  USHF.R.U32.HI UR5, URZ, 0x4, UR15 ;  /* 0x000000043f057899 */ /* 0x000fe4000801160f */
[----:B------:R-:W-:Y:S02]  /*0e30*/  USHF.R.U32.HI UR6, URZ, 0x4, UR6 ;  /* 0x000000043f067899 */ /* 0x000fe40008011606 */
[----:B------:R-:W-:Y:S02]  /*0e40*/  ULOP3.LUT UR5, UR5, 0x3fff, URZ, 0xc0, !UPT ;  /* 0x00003fff05057892 */ /* 0x000fe4000f8ec03f */
[----:B------:R-:W-:Y:S02]  /*0e50*/  ULOP3.LUT UR6, UR6, 0x3fff, URZ, 0xc0, !UPT ;  /* 0x00003fff06067892 */ /* 0x000fe4000f8ec03f */
[----:B------:R-:W-:-:S02]  /*0e60*/  ULOP3.LUT UR16, UR5, 0x10000, URZ, 0xfc, !UPT ;  /* 0x0001000005107892 */ /* 0x000fc4000f8efc3f */
[----:B------:R-:W-:Y:S01]  /*0e70*/  ULOP3.LUT UR17, UR6, 0x10000, URZ, 0xfc, !UPT ;  /* 0x0001000006117892 */ /* 0x000fe2000f8efc3f */
[----:B------:R-:W-:-:S11]  /*0e80*/  UMOV UR5, URZ ;  /* 0x0000003f00057c82 */ /* 0x000fd60008000000 */
.L_x_19:
[----:B------:R-:W-:-:S13]  /*0e90*/  ISETP.NE.AND P2, PT, R8, 0x3, PT ;  /* 0x000000030800780c */ /* 0x000fda0003f45270 */
[----:B0-----:R-:W-:Y:S05]  /*0ea0*/  @!P2 BRA `(.L_x_15) ;  /* 0x000000000004a947 */ /* 0x001fea0003800000 */
[----:B------:R-:W-:Y:S01]  /*0eb0*/  BPT.TRAP 0x1 ;  /* 0x000000040000795c */ /* 0x000fe20000300000 */
.L_x_15:
[----:B------:R-:W-:Y:S01]  /*0ec0*/  SHF.L.U32 R5, R7, 0x1f, RZ ;  /* 0x0000001f07057819 */ /* 0x000fe200000006ff */
[----:B------:R-:W-:-:S12]  /*0ed0*/  ULEA UR6, UR4, UR15, 0x3 ;  /* 0x0000000f04067291 */ /* 0x000fd8000f8e183f */
.L_x_16:
[----:B0-----:R-:W-:-:S04]  /*0ee0*/  IMAD.U32 R6, RZ, RZ, UR6 ;  /* 0x00000006ff067e24 */ /* 0x001fc8000f8e00ff */
[----:B------:R0:W1:Y:S03]  /*0ef0*/  SYNCS.PHASECHK.TRANS64.TRYWAIT P1, [R6+URZ+0x36000], R5 ;  /* 0x03600005060075a7 */ /* 0x000066000802017f */
[----:B-1----:R-:W-:Y:S05]  /*0f00*/  @!P1 NANOSLEEP.SYNCS 0x989680 ;  /* 0x009896800000995d */ /* 0x002fea0003900000 */
[----:B------:R-:W1:Y:S02]  /*0f10*/  @!P1 SYNCS.PHASECHK.TRANS64 P1, [R6+URZ+0x36000], R5 ;  /* 0x03600005060095a7 */ /* 0x000e64000802007f */
[----:B-1----:R-:W-:Y:S05]  /*0f20*/  @!P1 BRA `(.L_x_16) ;  /* 0xfffffffc00ec9947 */ /* 0x002fea000383ffff */
[----:B------:R-:W-:Y:S01]  /*0f30*/  ULEA UR7, UR4, UR16, 0x9 ;  /* 0x0000001004077291 */ /* 0x000fe2000f8e483f */
[----:B------:R-:W-:Y:S01]  /*0f40*/  WARPGROUP.ARRIVE ;  /* 0x00000000000079c5 */ /* 0x000fe20000000000 */
[----:B------:R-:W-:Y:S02]  /*0f50*/  ULEA UR6, UR4, UR17, 0x8 ;  /* 0x0000001104067291 */ /* 0x000fe4000f8e403f */
[----:B------:R-:W-:Y:S01]  /*0f60*/  UIADD3 UR14, UR7, 0x100, URZ ;  /* 0x00000100070e7890 */ /* 0x000fe2000fffe03f */
[----:B------:R-:W-:Y:S02]  /*0f70*/  UMOV UR11, 0x80000020 ;  /* 0x80000020000b7882 */ /* 0x000fe40000000000 */
[----:B------:R-:W-:Y:S01]  /*0f80*/  UMOV UR8, UR7 ;  /* 0x0000000700087c82 */ /* 0x000fe20008000000 */
[----:B------:R-:W-:Y:S01]  /*0f90*/  UMOV UR9, 0x80000020 ;  /* 0x8000002000097882 */ /* 0x000fe20000000000 */
[----:B------:R-:W-:Y:S02]  /*0fa0*/  UMOV UR10, UR6 ;  /* 0x00000006000a7c82 */ /* 0x000fe40008000000 */
[----:B------:R-:W-:Y:S01]  /*0fb0*/  HGMMA.64x64x16.F32 R56, gdesc[UR8], R56, UP0 ;  /* 0x00e00000083879f0 */ /* 0x000fe2000bf00838 */
[----:B------:R-:W-:Y:S01]  /*0fc0*/  UMOV UR8, UR14 ;  /* 0x0000000e00087c82 */ /* 0x000fe20008000000 */
[----:B------:R-:W-:-:S02]  /*0fd0*/  UMOV UR9, 0x80000020 ;  /* 0x8000002000097882 */ /* 0x000fc40000000000 */
[----:B------:R-:W-:Y:S01]  /*0fe0*/  HGMMA.64x64x16.F32 R24, gdesc[UR8], R24, UP0 ;  /* 0x00e00000081879f0 */ /* 0x000fe2000bf00818 */
[----:B------:R-:W-:Y:S02]  /*0ff0*/  UIADD3 UR10, UR6, 0x2, URZ ;  /* 0x00000002060a7890 */ /* 0x000fe4000fffe03f */
[----:B------:R-:W-:Y:S02]  /*1000*/  UIADD3 UR8, UR7, 0x2, URZ ;  /* 0x0000000207087890 */ /* 0x000fe4000fffe03f */
[----:B------:R-:W-:Y:S01]  /*1010*/  UIADD3 UR7, UR7, 0x102, URZ ;  /* 0x0000010207077890 */ /* 0x000fe2000fffe03f */
[----:B------:R-:W-:Y:S01]  /*1020*/  UMOV UR11, 0x80000020 ;  /* 0x80000020000b7882 */ /* 0x000fe20000000000 */
[----:B------:R-:W-:-:S05]  /*1030*/  UMOV UR9, 0x80000020 ;  /* 0x8000002000097882 */ /* 0x000fca0000000000 */
[----:B------:R-:W-:Y:S01]  /*1040*/  HGMMA.64x64x16.F32 R56, gdesc[UR8], R56 ;  /* 0x00e00000083879f0 */ /* 0x000fe20008700838 */
[----:B------:R-:W-:Y:S01]  /*1050*/  UMOV UR8, UR7 ;  /* 0x0000000700087c82 */ /* 0x000fe20008000000 */
[----:B------:R-:W-:Y:S02]  /*1060*/  UMOV UR9, 0x80000020 ;  /* 0x8000002000097882 */ /* 0x000fe40000000000 */
[----:B------:R-:W-:Y:S03]  /*1070*/  HGMMA.64x64x16.F32 R24, gdesc[UR8], R24, gsb0 ;  /* 0x00e00000081879f0 */ /* 0x000fe60008000818 */
[----:B------:R-:W-:Y:S02]  /*1080*/  WARPGROUP.DEPBAR.LE gsb0, 0x1 ;  /* 0x00008000000079c5 */ /* 0x000fe40000010100 */
[----:B------:R-:W-:Y:S05]  /*1090*/  @!P2 BRA `(.L_x_17) ;  /* 0x000000000004a947 */ /* 0x000fea0003800000 */
[----:B------:R-:W-:Y:S01]  /*10a0*/  BPT.TRAP 0x1 ;  /* 0x000000040000795c */ /* 0x000fe20000300000 */
.L_x_17:
[----:B------:R-:W-:Y:S01]  /*10b0*/  ULEA UR6, UR5, UR15, 0x3 ;  /* 0x0000000f05067291 */ /* 0x000fe2000f8e183f */
[----:B------:R-:W-:-:S03]  /*10c0*/  ISETP.GT.U32.AND P1, PT, R2, 0x1, PT ;  /* 0x000000010200780c */ /* 0x000fc60003f24070 */
[----:B------:R-:W-:-:S04]  /*10d0*/  UIADD3 UR6, UR6, 0x36090, URZ ;  /* 0x0003609006067890 */ /* 0x000fc8000fffe03f */
[----:B------:R-:W-:-:S09]  /*10e0*/  UPRMT UR6, URZ, 0x654, UR6 ;  /* 0x000006543f067896 */ /* 0x000fd20008000006 */
[----:B------:R-:W-:Y:S01]  /*10f0*/  SYNCS.ARRIVE.TRANS64.RED.A1T0 RZ, [UR6], RZ ;  /* 0x000000ffffff79a7 */ /* 0x000fe20008100406 */
[----:B------:R-:W-:Y:S05]  /*1100*/  @P1 BRA `(.L_x_18) ;  /* 0x0000000000041947 */ /* 0x000fea0003800000 */
[----:B------:R-:W-:Y:S01]  /*1110*/  BPT.TRAP 0x1 ;  /* 0x000000040000795c */ /* 0x000fe20000300000 */
.L_x_18:
[----:B------:R-:W-:Y:S01]  /*1120*/  UIADD3 UR4, UR4, 0x1, URZ ;  /* 0x0000000104047890 */ /* 0x000fe2000fffe03f */
[C---:B------:R-:W-:Y:S01]  /*1130*/  ISETP.GT.AND P1, PT, R4.reuse, 0x1, PT ;  /* 0x000000010400780c */ /* 0x040fe20003f24270 */
[----:B------:R-:W-:Y:S01]  /*1140*/  UIADD3 UR5, UR5, 0x1, URZ ;  /* 0x0000000105057890 */ /* 0x000fe2000fffe03f */
[----:B------:R-:W-:Y:S01]  /*1150*/  VIADD R4, R4, 0xffffffff ;  /* 0xffffffff04047836 */ /* 0x000fe20000000000 */
[----:B------:R-:W-:Y:S02]  /*1160*/  UISETP.NE.AND UP0, UPT, UR4, 0x12, UPT ;  /* 0x000000120400788c */ /* 0x000fe4000bf05270 */
[----:B------:R-:W-:Y:S02]  /*1170*/  UISETP.NE.AND UP1, UPT, UR5, 0x12, UPT ;  /* 0x000000120500788c */ /* 0x000fe4000bf25270 */
[----:B------:R-:W-:Y:S02]  /*1180*/  USEL UR6, URZ, 0x1, UP0 ;  /* 0x000000013f067887 */ /* 0x000fe40008000000 */
[----:B------:R-:W-:-:S02]  /*1190*/  USEL UR4, UR4, URZ, UP0 ;  /* 0x0000003f04047287 */ /* 0x000fc40008000000 */
[----:B------:R-:W-:Y:S02]  /*11a0*/  USEL UR5, UR5, URZ, UP1 ;  /* 0x0000003f05057287 */ /* 0x000fe40008800000 */
[----:B------:R-:W-:Y:S01]  /*11b0*/  UPLOP3.LUT UP0, UPT, UPT, UPT, UPT, 0x80, 0x0 ;  /* 0x000000000000789c */ /* 0x000fe20003f0f070 */
[----:B------:R-:W-:Y:S01]  /*11c0*/  LOP3.LUT R7, R7, UR6, RZ, 0x3c, !PT ;  /* 0x0000000607077c12 */ /* 0x000fe2000f8e3cff */
[----:B------:R-:W-:Y:S09]  /*11d0*/  @P1 BRA `(.L_x_19) ;  /* 0xfffffffc002c1947 */ /* 0x000ff2000383ffff */
.L_x_14:
[----:B------:R-:W-:Y:S02]  /*11e0*/  WARPGROUP.DEPBAR.LE gsb0, 0x0 ;  /* 0x00008000000079c5 */ /* 0x000fe40000010000 */
[----:B------:R-:W-:Y:S05]  /*11f0*/  @!P0 BRA `(.L_x_20) ;  /* 0x0000000000448947 */ /* 0x000fea0003800000 */
[----:B------:R-:W-:-:S04]  /*1200*/  LOP3.LUT R4, R2, 0x1, RZ, 0xfc, !PT ;  /* 0x0000000102047812 */ /* 0x000fc800078efcff */
[----:B------:R-:W-:-:S13]  /*1210*/  ISETP.NE.AND P0, PT, R4, 0x3, PT ;  /* 0x000000030400780c */ /* 0x000fda0003f05270 */
[----:B------:R-:W-:Y:S05]  /*1220*/  @!P0 BRA `(.L_x_21) ;  /* 0x0000000000048947 */ /* 0x000fea0003800000 */
[----:B------:R-:W-:Y:S01]  /*1230*/  BPT.TRAP 0x1 ;  /* 0x000000040000795c */ /* 0x000fe20000300000 */
.L_x_21:
[----:B0-----:R-:W0:Y:S01]  /*1240*/  S2R R6, SR_CgaCtaId ;  /* 0x0000000000067919 */ /* 0x001e220000008800 */
[----:B------:R-:W-:Y:S01]  /*1250*/  IMAD.WIDE.U32 R4, R3, 0x38e38e39, RZ ;  /* 0x38e38e3903047825 */ /* 0x000fe200078e00ff */
[----:B------:R-:W-:-:S04]  /*1260*/  ISETP.GT.U32.AND P0, PT, R2, 0x1, PT ;  /* 0x000000010200780c */ /* 0x000fc80003f04070 */
[----:B------:R-:W-:Y:S02]  /*1270*/  SHF.R.U32.HI R4, RZ, 0x2, R5 ;  /* 0x00000002ff047819 */ /* 0x000fe40000011605 */
[----:B------:R-:W-:-:S03]  /*1280*/  MOV R5, 0x400 ;  /* 0x0000040000057802 */ /* 0x000fc60000000f00 */
[----:B------:R-:W-:Y:S01]  /*1290*/  IMAD R3, R4, -0x12, R3 ;  /* 0xffffffee04037824 */ /* 0x000fe200078e0203 */
[----:B0-----:R-:W-:-:S05]  /*12a0*/  LEA R6, R6, R5, 0x18 ;  /* 0x0000000506067211 */ /* 0x001fca00078ec0ff */
[----:B------:R-:W-:-:S04]  /*12b0*/  IMAD R3, R3, 0x8, R6 ;  /* 0x0000000803037824 */ /* 0x000fc800078e0206 */
[----:B------:R-:W-:-:S05]  /*12c0*/  VIADD R3, R3, 0x36090 ;  /* 0x0003609003037836 */ /* 0x000fca0000000000 */
[----:B------:R-:W-:-:S04]  /*12d0*/  PRMT R3, RZ, 0x654, R3 ;  /* 0x00000654ff037816 */ /* 0x000fc80000000003 */
[----:B------:R1:W-:Y:S01]  /*12e0*/  SYNCS.ARRIVE.TRANS64.RED.A1T0 RZ, [R3+URZ], RZ ;  /* 0x000000ff03ff79a7 */ /* 0x0003e2000810043f */
[----:B------:R-:W-:Y:S05]  /*12f0*/  @P0 BRA `(.L_x_20) ;  /* 0x0000000000040947 */ /* 0x000fea0003800000 */
[----:B------:R-:W-:Y:S01]  /*1300*/  BPT.TRAP 0x1 ;  /* 0x000000040000795c */ /* 0x000fe20000300000 */
.L_x_20:
[----:B-1----:R-:W1:Y:S01]  /*1310*/  S2R R3, SR_TID.X ;  /* 0x0000000000037919 */ /* 0x002e620000002100 */
[----:B------:R-:W-:Y:S01]  /*1320*/  ULDC.64 UR4, c[0x0][0x280] ;  /* 0x0000a00000047ab9 */ /* 0x000fe20000000a00 */
[----:B0-----:R-:W0:Y:S01]  /*1330*/  S2R R5, SR_CTAID.Y ;  /* 0x0000000000057919 */ /* 0x001e220000002600 */
[----:B------:R-:W2:Y:S01]  /*1340*/  S2R R13, SR_CTAID.X ;  /* 0x00000000000d7919 */ /* 0x000ea20000002500 */
[----:B-1----:R-:W-:-:S04]  /*1350*/  SHF.R.S32.HI R2, RZ, 0x1f, R3 ;  /* 0x0000001fff027819 */ /* 0x002fc80000011403 */
[----:B------:R-:W-:Y:S01]  /*1360*/  LEA.HI R2, R2, R3, RZ, 0x7 ;  /* 0x0000000302027211 */ /* 0x000fe200078f38ff */
[----:B0-----:R-:W-:-:S03]  /*1370*/  IMAD.SHL.U32 R5, R5, 0x40, RZ ;  /* 0x0000004005057824 */ /* 0x001fc600078e00ff */
[----:B------:R-:W-:Y:S01]  /*1380*/  LOP3.LUT R2, R2, 0xffffff80, RZ, 0xc0, !PT ;  /* 0xffffff8002027812 */ /* 0x000fe200078ec0ff */
[----:B--2---:R-:W-:Y:S01]  /*1390*/  IMAD.SHL.U32 R8, R13, 0x80, RZ ;  /* 0x000000800d087824 */ /* 0x004fe200078e00ff */
[----:B------:R-:W-:-:S03]  /*13a0*/  ISETP.GE.AND P0, PT, R5, UR5, PT ;  /* 0x0000000505007c0c */ /* 0x000fc6000bf06270 */
[----:B------:R-:W-:Y:S01]  /*13b0*/  IMAD.IADD R4, R3, 0x1, -R2 ;  /* 0x0000000103047824 */ /* 0x000fe200078e0a02 */
[----:B------:R-:W-:-:S04]  /*13c0*/  ISETP.GE.OR P0, PT, R8, UR4, P0 ;  /* 0x0000000408007c0c */ /* 0x000fc80008706670 */
[----:B------:R-:W-:-:S04]  /*13d0*/  SHF.R.S32.HI R7, RZ, 0x1f, R4 ;  /* 0x0000001fff077819 */ /* 0x000fc80000011404 */
[----:B------:R-:W-:-:S04]  /*13e0*/  LEA.HI R2, R7, R4, RZ, 0x2 ;  /* 0x0000000407027211 */ /* 0x000fc800078f10ff */
[--C-:B------:R-:W-:Y:S02]  /*13f0*/  SHF.R.S32.HI R16, RZ, 0x2, R2.reuse ;  /* 0x00000002ff107819 */ /* 0x100fe40000011402 */
[----:B------:R-:W-:-:S04]  /*1400*/  SHF.R.S32.HI R3, RZ, 0x1f, R2 ;  /* 0x0000001fff037819 */ /* 0x000fc80000011402 */
[----:B------:R-:W-:-:S04]  /*1410*/  LEA.HI R3, R3, R16, RZ, 0x3 ;  /* 0x0000001003037211 */ /* 0x000fc800078f18ff */
[----:B------:R-:W-:Y:S01]  /*1420*/  LOP3.LUT R17, R3, 0xfffffff8, RZ, 0xc0, !PT ;  /* 0xfffffff803117812 */ /* 0x000fe200078ec0ff */
[----:B------:R-:W-:Y:S06]  /*1430*/  @P0 EXIT ;  /* 0x000000000000094d */ /* 0x000fec0003800000 */
[----:B------:R-:W-:Y:S01]  /*1440*/  LOP3.LUT R9, R2, 0x7ffffffc, RZ, 0xc0, !PT ;  /* 0x7ffffffc02097812 */ /* 0x000fe200078ec0ff */
[----:B------:R-:W-:Y:S01]  /*1450*/  IMAD.IADD R16, R16, 0x1, -R17 ;  /* 0x0000000110107824 */ /* 0x000fe200078e0a11 */
[----:B------:R-:W0:Y:S01]  /*1460*/  LDC.64 R2, c[0x0][0x658] ;  /* 0x00019600ff027b82 */ /* 0x000e220000000a00 */
[----:B------:R-:W-:Y:S02]  /*1470*/  LEA.HI R7, R7, R4, RZ, 0x5 ;  /* 0x0000000407077211 */ /* 0x000fe400078f28ff */
[----:B------:R-:W-:Y:S01]  /*1480*/  IMAD.IADD R9, R4, 0x1, -R9 ;  /* 0x0000000104097824 */ /* 0x000fe200078e0a09 */
[--C-:B------:R-:W-:Y:S02]  /*1490*/  SHF.R.S32.HI R17, RZ, 0x1f, R16.reuse ;  /* 0x0000001fff117819 */ /* 0x100fe40000011410 */
[----:B------:R-:W-:Y:S01]  /*14a0*/  SHF.R.S32.HI R11, RZ, 0x5, R7 ;  /* 0x00000005ff0b7819 */ /* 0x000fe20000011407 */
[----:B------:R-:W-:Y:S01]  /*14b0*/  IMAD.SHL.U32 R4, R9, 0x2, RZ ;  /* 0x0000000209047824 */ /* 0x000fe200078e00ff */
[----:B---3-5:R-:W-:Y:S01]  /*14c0*/  FSETP.NEU.AND P1, PT, R14, RZ, PT ;  /* 0x000000ff0e00720b */ /* 0x028fe20003f2d000 */
[----:B------:R-:W-:-:S03]  /*14d0*/  IMAD.WIDE R6, R13, 0x80, R16 ;  /* 0x000000800d067825 */ /* 0x000fc600078e0210 */
[----:B------:R-:W-:Y:S01]  /*14e0*/  SHF.R.S32.HI R10, RZ, 0x1f, R4 ;  /* 0x0000001fff0a7819 */ /* 0x000fe20000011404 */
[----:B------:R-:W-:Y:S01]  /*14f0*/  IMAD R13, R11, -0x10, -R8 ;  /* 0xfffffff00b0d7824 */ /* 0x000fe200078e0a08 */
[----:B------:R-:W-:Y:S01]  /*1500*/  IADD3 R8, P0, R5, R4, RZ ;  /* 0x0000000405087210 */ /* 0x000fe20007f1e0ff */
[----:B------:R-:W-:Y:S01]  /*1510*/  IMAD.WIDE R6, R11, 0x10, R6 ;  /* 0x000000100b067825 */ /* 0x000fe200078e0206 */
[----:B----4-:R-:W-:Y:S02]  /*1520*/  IADD3 R15, -R4, UR5, -R5 ;  /* 0x00000005040f7c10 */ /* 0x010fe4000fffe905 */
[----:B------:R-:W-:Y:S02]  /*1530*/  LEA.HI.X.SX32 R9, R5, R10, 0x1, P0 ;  /* 0x0000000a05097211 */ /* 0x000fe400000f0eff */
[----:B------:R-:W-:Y:S02]  /*1540*/  IADD3 R16, R13, UR4, -R16 ;  /* 0x000000040d107c10 */ /* 0x000fe4000fffe810 */
[----:B------:R-:W-:Y:S01]  /*1550*/  ISETP.GT.AND P4, PT, R15, RZ, PT ;  /* 0x000000ff0f00720c */ /* 0x000fe20003f84270 */
[-C--:B0-----:R-:W-:Y:S01]  /*1560*/  IMAD R4, R7, R2.reuse, RZ ;  /* 0x0000000207047224 */ /* 0x081fe200078e02ff */
[----:B------:R-:W-:Y:S01]  /*1570*/  SHF.L.U64.HI R19, R2, 0x3, R3 ;  /* 0x0000000302137819 */ /* 0x000fe20000010203 */
[----:B------:R-:W-:Y:S01]  /*1580*/  IMAD.WIDE.U32 R10, R6, R2, R8 ;  /* 0x00000002060a7225 */ /* 0x000fe200078e0008 */
[----:B------:R-:W-:-:S02]  /*1590*/  P2R R5, PR, RZ, 0x10 ;  /* 0x00000010ff057803 */ /* 0x000fc40000000000 */
[----:B------:R-:W-:Y:S01]  /*15a0*/  ISETP.GT.AND P0, PT, R16, RZ, P4 ;  /* 0x000000ff1000720c */ /* 0x000fe20002704270 */
[----:B------:R-:W-:Y:S01]  /*15b0*/  IMAD R13, R6, R3, R4 ;  /* 0x00000003060d7224 */ /* 0x000fe200078e0204 */
[C---:B------:R-:W-:Y:S01]  /*15c0*/  SHF.L.U64.HI R18, R2.reuse, 0x6, R3 ;  /* 0x0000000602127819 */ /* 0x040fe20000010203 */
[C---:B------:R-:W-:Y:S02]  /*15d0*/  IMAD.SHL.U32 R20, R2.reuse, 0x8, RZ ;  /* 0x0000000802147824 */ /* 0x040fe400078e00ff */
[----:B------:R-:W-:Y:S02]  /*15e0*/  IMAD.SHL.U32 R17, R2, 0x40, RZ ;  /* 0x0000004002117824 */ /* 0x000fe400078e00ff */
[----:B------:R-:W-:Y:S01]  /*15f0*/  IMAD.IADD R13, R11, 0x1, R13 ;  /* 0x000000010b0d7824 */ /* 0x000fe200078e020d */
[----:B------:R-:W-:Y:S06]  /*1600*/  @!P1 BRA `(.L_x_22) ;  /* 0x00000030008c9947 */ /* 0x000fec0003800000 */
[----:B------:R-:W-:Y:S01]  /*1610*/  ULDC.64 UR6, c[0x0][0x630] ;  /* 0x00018c0000067ab9 */ /* 0x000fe20000000a00 */
[----:B------:R-:W-:Y:S01]  /*1620*/  ULDC.64 UR8, c[0x0][0x628] ;  /* 0x00018a0000087ab9 */ /* 0x000fe20000000a00 */
[----:B------:R-:W-:Y:S01]  /*1630*/  IMAD R21, R7, UR6, RZ ;  /* 0x0000000607157c24 */ /* 0x000fe2000f8e02ff */
[----:B------:R-:W-:Y:S01]  /*1640*/  ULDC.64 UR4, c[0x0][0x650] ;  /* 0x0001940000047ab9 */ /* 0x000fe20000000a00 */
[----:B------:R-:W-:-:S04]  /*1650*/  IMAD.WIDE.U32 R2, R6, UR6, R8 ;  /* 0x0000000606027c25 */ /* 0x000fc8000f8e0008 */
[----:B------:R-:W-:Y:S01]  /*1660*/  IMAD R21, R6, UR7, R21 ;  /* 0x0000000706157c24 */ /* 0x000fe2000f8e0215 */
[----:B------:R-:W-:-:S03]  /*1670*/  LEA R4, P1, R2, UR8, 0x1 ;  /* 0x0000000802047c11 */ /* 0x000fc6000f8208ff */
[----:B------:R-:W-:-:S05]  /*1680*/  IMAD.IADD R3, R3, 0x1, R21 ;  /* 0x0000000103037824 */ /* 0x000fca00078e0215 */
[----:B------:R-:W-:-:S05]  /*1690*/  LEA.HI.X R5, R2, UR9, R3, 0x1, P1 ;  /* 0x0000000902057c11 */ /* 0x000fca00088f0c03 */
[----:B------:R-:W2:Y:S01]  /*16a0*/  @P0 LDG.E.LTC128B.U16 R22, desc[UR12][R4.64] ;  /* 0x0000000c04160981 */ /* 0x000ea2000c1e1520 */
[----:B------:R-:W-:Y:S01]  /*16b0*/  ISETP.GT.AND P3, PT, R15, 0x1, PT ;  /* 0x000000010f00780c */ /* 0x000fe20003f64270 */
[----:B------:R-:W-:Y:S01]  /*16c0*/  BSSY B0, `(.L_x_23) ;  /* 0x000000c000007945 */ /* 0x000fe20003800000 */
[----:B------:R-:W-:Y:S02]  /*16d0*/  LEA R2, P2, R10, UR4, 0x1 ;  /* 0x000000040a027c11 */ /* 0x000fe4000f8408ff */
[----:B------:R-:W-:Y:S01]  /*16e0*/  ISETP.GT.AND P1, PT, R16, RZ, P3 ;  /* 0x000000ff1000720c */ /* 0x000fe20001f24270 */
[----:B--2---:R-:W-:-:S05]  /*16f0*/  HADD2.F32 R3, -RZ, R22.H0_H0 ;  /* 0x20000016ff037230 */ /* 0x004fca0000004100 */
[----:B------:R-:W-:-:S04]  /*1700*/  FMUL R3, R3, R14 ;  /* 0x0000000e03037220 */ /* 0x000fc80000400000 */
[----:B------:R-:W-:-:S05]  /*1710*/  FFMA R3, R56, R0, R3 ;  /* 0x0000000038037223 */ /* 0x000fca0000000003 */
[----:B------:R-:W-:Y:S02]  /*1720*/  F2FP.F16.F32.PACK_AB R11, RZ, R3 ;  /* 0x00000003ff0b723e */ /* 0x000fe400000000ff */
[----:B------:R-:W-:Y:S02]  /*1730*/  P2R R3, PR, RZ, 0x8 ;  /* 0x00000008ff037803 */ /* 0x000fe40000000000 */
[----:B------:R-:W-:-:S05]  /*1740*/  LEA.HI.X R3, R10, UR5, R13, 0x1, P2 ;  /* 0x000000050a037c11 */ /* 0x000fca00090f0c0d */
[----:B------:R0:W-:Y:S01]  /*1750*/  @P0 STG.E.U16 desc[UR12][R2.64], R11 ;  /* 0x0000000b02000986 */ /* 0x0001e2000c10150c */
[----:B------:R-:W-:Y:S05]  /*1760*/  @!P1 BRA `(.L_x_24) ;  /* 0x0000000000049947 */ /* 0x000fea0003800000 */
[----:B------:R1:W5:Y:S02]  /*1770*/  LDG.E.LTC128B.U16 R22, desc[UR12][R4.64+0x2] ;  /* 0x0000020c04167981 */ /* 0x000364000c1e1520 */
.L_x_24:
[----:B------:R-:W-:Y:S05]  /*1780*/  BSYNC B0 ;  /* 0x0000000000007941 */ /* 0x000fea0003800000 */
.L_x_23:
[----:B------:R-:W-:Y:S01]  /*1790*/  USHF.L.U32 UR4, UR6, 0x3, URZ ;  /* 0x0000000306047899 */ /* 0x000fe2000800063f */
[----:B-----5:R-:W-:Y:S01]  /*17a0*/  HADD2.F32 R13, -RZ, R22.H0_H0 ;  /* 0x20000016ff0d7230 */ /* 0x020fe20000004100 */
[----:B------:R-:W-:Y:S01]  /*17b0*/  USHF.L.U64.HI UR5, UR6, 0x3, UR7 ;  /* 0x0000000306057899 */ /* 0x000fe20008010207 */
[----:B------:R-:W-:-:S03]  /*17c0*/  ISETP.GT.AND P0, PT, R16, 0x8, P4 ;  /* 0x000000081000780c */ /* 0x000fc60002704270 */
[----:B------:R-:W-:Y:S02]  /*17d0*/  IMAD.U32 R10, RZ, RZ, UR4 ;  /* 0x00000004ff0a7e24 */ /* 0x000fe4000f8e00ff */
[----:B------:R-:W-:Y:S01]  /*17e0*/  FMUL R56, R13, R14 ;  /* 0x0000000e0d387220 */ /* 0x000fe20000400000 */
[----:B0-----:R-:W-:-:S03]  /*17f0*/  IMAD.U32 R11, RZ, RZ, UR5 ;  /* 0x00000005ff0b7e24 */ /* 0x001fc6000f8e00ff */
[----:B------:R-:W-:Y:S01]  /*1800*/  FFMA R56, R57, R0, R56 ;  /* 0x0000000039387223 */ /* 0x000fe20000000038 */
[----:B------:R-:W-:-:S04]  /*1810*/  IMAD.WIDE.U32 R12, R6, UR6, R10 ;  /* 0x00000006060c7c25 */ /* 0x000fc8000f8e000a */
[----:B------:R-:W-:Y:S02]  /*1820*/  F2FP.F16.F32.PACK_AB R57, RZ, R56 ;  /* 0x00000038ff39723e */ /* 0x000fe400000000ff */
[----:B------:R-:W-:-:S03]  /*1830*/  IADD3 R23, P2, R8, R12, RZ ;  /* 0x0000000c08177210 */ /* 0x000fc60007f5e0ff */
[----:B------:R0:W-:Y:S01]  /*1840*/  @P1 STG.E.U16 desc[UR12][R2.64+0x2], R57 ;  /* 0x0000023902001986 */ /* 0x0001e2000c10150c */
[----:B------:R-:W-:Y:S02]  /*1850*/  IADD3.X R56, R9, R21, R13, P2, !PT ;  /* 0x0000001509387210 */ /* 0x000fe400017fe40d */
[----:B------:R-:W-:-:S04]  /*1860*/  LEA R12, P2, R23, UR8, 0x1 ;  /* 0x00000008170c7c11 */ /* 0x000fc8000f8408ff */
[----:B------:R-:W-:-:S05]  /*1870*/  LEA.HI.X R13, R23, UR9, R56, 0x1, P2 ;  /* 0x00000009170d7c11 */ /* 0x000fca00090f0c38 */
[----:B------:R-:W2:Y:S01]  /*1880*/  @P0 LDG.E.LTC128B.U16 R22, desc[UR12][R12.64] ;  /* 0x0000000c0c160981 */ /* 0x000ea2000c1e1520 */
[C---:B------:R-:W-:Y:S01]  /*1890*/  IMAD.SHL.U32 R23, R20.reuse, 0x2, RZ ;  /* 0x0000000214177824 */ /* 0x040fe200078e00ff */
[----:B------:R-:W-:Y:S01]  /*18a0*/  SHF.L.U64.HI R19, R20, 0x1, R19 ;  /* 0x0000000114137819 */ /* 0x000fe20000010213 */
[----:B------:R-:W-:Y:S01]  /*18b0*/  BSSY B0, `(.L_x_25) ;  /* 0x000000b000007945 */ /* 0x000fe20003800000 */
[----:B------:R-:W-:Y:S02]  /*18c0*/  ISETP.GT.AND P1, PT, R16, 0x8, P3 ;  /* 0x000000081000780c */ /* 0x000fe40001f24270 */
[----:B------:R-:W-:Y:S01]  /*18d0*/  IADD3 R20, P2, R23, R2, RZ ;  /* 0x0000000217147210 */ /* 0x000fe20007f5e0ff */
[----:B--2---:R-:W-:-:S05]  /*18e0*/  HADD2.F32 R21, -RZ, R22.H0_H0 ;  /* 0x20000016ff157230 */ /* 0x004fca0000004100 */
[----:B------:R-:W-:-:S04]  /*18f0*/  FMUL R21, R21, R14 ;  /* 0x0000000e15157220 */ /* 0x000fc80000400000 */
[----:B------:R-:W-:-:S05]  /*1900*/  FFMA R21, R58, R0, R21 ;  /* 0x000000003a157223 */ /* 0x000fca0000000015 */
[----:B------:R-:W-:Y:S01]  /*1910*/  F2FP.F16.F32.PACK_AB R56, RZ, R21 ;  /* 0x00000015ff38723e */ /* 0x000fe200000000ff */
[----:B------:R-:W-:-:S05]  /*1920*/  IMAD.X R21, R19, 0x1, R3, P2 ;  /* 0x0000000113157824 */ /* 0x000fca00010e0603 */
[----:B------:R0:W-:Y:S01]  /*1930*/  @P0 STG.E.U16 desc[UR12][R20.64], R56 ;  /* 0x0000003814000986 */ /* 0x0001e2000c10150c */
[----:B------:R-:W-:Y:S05]  /*1940*/  @!P1 BRA `(.L_x_26) ;  /* 0x0000000000049947 */ /* 0x000fea0003800000 */
[----:B------:R2:W5:Y:S02]  /*1950*/  LDG.E.LTC128B.U16 R22, desc[UR12][R12.64+0x2] ;  /* 0x0000020c0c167981 */ /* 0x000564000c1e1520 */
.L_x_26:
[----:B------:R-:W-:Y:S05]  /*1960*/  BSYNC B0 ;  /* 0x0000000000007941 */ /* 0x000fea0003800000 */
.L_x_25:
[----:B0----5:R-:W-:Y:S01]  /*1970*/  HADD2.F32 R57, -RZ, R22.H0_H0 ;  /* 0x20000016ff397230 */ /* 0x021fe20000004100 */
[----:B------:R-:W-:Y:S01]  /*1980*/  ISETP.GT.AND P3, PT, R15, 0x8, PT ;  /* 0x000000080f00780c */ /* 0x000fe20003f64270 */
[----:B------:R-:W-:Y:S03]  /*1990*/  BSSY B0, `(.L_x_27) ;  /* 0x0000009000007945 */ /* 0x000fe60003800000 */
[----:B------:R-:W-:Y:S01]  /*19a0*/  FMUL R56, R57, R14 ;  /* 0x0000000e39387220 */ /* 0x000fe20000400000 */
[----:B------:R-:W-:Y:S02]  /*19b0*/  ISETP.GT.AND P0, PT, R16, RZ, P3 ;  /* 0x000000ff1000720c */ /* 0x000fe40001f04270 */
[----:B------:R-:W-:Y:S01]  /*19c0*/  P2R R57, PR, RZ, 0x8 ;  /* 0x00000008ff397803 */ /* 0x000fe20000000000 */
[----:B------:R-:W-:-:S05]  /*19d0*/  FFMA R56, R59, R0, R56 ;  /* 0x000000003b387223 */ /* 0x000fca0000000038 */
[----:B------:R-:W-:-:S05]  /*19e0*/  F2FP.F16.F32.PACK_AB R56, RZ, R56 ;  /* 0x00000038ff38723e */ /* 0x000fca00000000ff */
[----:B------:R0:W-:Y:S01]  /*19f0*/  @P1 STG.E.U16 desc[UR12][R20.64+0x2], R56 ;  /* 0x0000023814001986 */ /* 0x0001e2000c10150c */
[----:B------:R-:W-:Y:S05]  /*1a00*/  @!P0 BRA `(.L_x_28) ;  /* 0x0000000000048947 */ /* 0x000fea0003800000 */
[----:B------:R3:W5:Y:S02]  /*1a10*/  LDG.E.LTC128B.U16 R22, desc[UR12][R4.64+0x10] ;  /* 0x0000100c04167981 */ /* 0x000764000c1e1520 */
.L_x_28:
[----:B------:R-:W-:Y:S05]  /*1a20*/  BSYNC B0 ;  /* 0x0000000000007941 */ /* 0x000fea0003800000 */
.L_x_27:
[----:B-----5:R-:W-:Y:S01]  /*1a30*/  HADD2.F32 R57, -RZ, R22.H0_H0 ;  /* 0x20000016ff397230 */ /* 0x020fe20000004100 */
[----:B------:R-:W-:Y:S01]  /*1a40*/  ISETP.GT.AND P2, PT, R15, 0x9, PT ;  /* 0x000000090f00780c */ /* 0x000fe20003f44270 */
[----:B------:R-:W-:Y:S03]  /*1a50*/  BSSY B0, `(.L_x_29) ;  /* 0x0000009000007945 */ /* 0x000fe60003800000 */
[----:B------:R-:W-:Y:S01]  /*1a60*/  FMUL R57, R57, R14 ;  /* 0x0000000e39397220 */ /* 0x000fe20000400000 */
[----:B------:R-:W-:Y:S02]  /*1a70*/  ISETP.GT.AND P1, PT, R16, RZ, P2 ;  /* 0x000000ff1000720c */ /* 0x000fe40001724270 */
[----:B0-----:R-:W-:Y:S01]  /*1a80*/  P2R R56, PR, RZ, 0x4 ;  /* 0x00000004ff387803 */ /* 0x001fe20000000000 */
[----:B------:R-:W-:-:S05]  /*1a90*/  FFMA R57, R60, R0, R57 ;  /* 0x000000003c397223 */ /* 0x000fca0000000039 */
[----:B------:R-:W-:-:S05]  /*1aa0*/  F2FP.F16.F32.PACK_AB R57, RZ, R57 ;  /* 0x00000039ff39723e */ /* 0x000fca00000000ff */
[----:B------:R0:W-:Y:S01]  /*1ab0*/  @P0 STG.E.U16 desc[UR12][R2.64+0x10], R57 ;  /* 0x0000103902000986 */ /* 0x0001e2000c10150c */
[----:B------:R-:W-:Y:S05]  /*1ac0*/  @!P1 BRA `(.L_x_30) ;  /* 0x0000000000049947 */ /* 0x000fea0003800000 */
[----:B------:R4:W5:Y:S02]  /*1ad0*/  LDG.E.LTC128B.U16 R22, desc[UR12][R4.64+0x12] ;  /* 0x0000120c04167981 */ /* 0x000964000c1e1520 */
.L_x_30:
[----:B------:R-:W-:Y:S05]  /*1ae0*/  BSYNC B0 ;  /* 0x0000000000007941 */ /* 0x000fea0003800000 */
.L_x_29:
[----:B0----5:R-:W-:Y:S01]  /*1af0*/  HADD2.F32 R57, -RZ, R22.H0_H0 ;  /* 0x20000016ff397230 */ /* 0x021fe20000004100 */
[----:B------:R-:W-:Y:S01]  /*1b00*/  ISETP.GT.AND P0, PT, R16, 0x8, P3 ;  /* 0x000000081000780c */ /* 0x000fe20001f04270 */
[----:B------:R-:W-:Y:S03]  /*1b10*/  BSSY B0, `(.L_x_31) ;  /* 0x0000007000007945 */ /* 0x000fe60003800000 */
[----:B------:R-:W-:-:S04]  /*1b20*/  FMUL R56, R57, R14 ;  /* 0x0000000e39387220 */ /* 0x000fc80000400000 */
[----:B------:R-:W-:-:S05]  /*1b30*/  FFMA R56, R61, R0, R56 ;  /* 0x000000003d387223 */ /* 0x000fca0000000038 */
[----:B------:R-:W-:-:S05]  /*1b40*/  F2FP.F16.F32.PACK_AB R56, RZ, R56 ;  /* 0x00000038ff38723e */ /* 0x000fca00000000ff */
[----:B------:R0:W-:Y:S01]  /*1b50*/  @P1 STG.E.U16 desc[UR12][R2.64+0x12], R56 ;  /* 0x0000123802001986 */ /* 0x0001e2000c10150c */
[----:B------:R-:W-:Y:S05]  /*1b60*/  @!P0 BRA `(.L_x_32) ;  /* 0x0000000000048947 */ /* 0x000fea0003800000 */
[----:B------:R0:W5:Y:S02]  /*1b70*/  LDG.E.LTC128B.U16 R22, desc[UR12][R12.64+0x10] ;  /* 0x0000100c0c167981 */ /* 0x000164000c1e1520 */
.L_x_32:
[----:B------:R-:W-:Y:S05]  /*1b80*/  BSYNC B0 ;  /* 0x0000000000007941 */ /* 0x000fea0003800000 */
.L_x_31:
[----:B-----5:R-:W-:Y:S01]  /*1b90*/  HADD2.F32 R57, -RZ, R22.H0_H0 ;  /* 0x20000016ff397230 */ /* 0x020fe20000004100 */
        /* <DEDUP_REMOVED lines=8> */
.L_x_34:
[----:B------:R-:W-:Y:S05]  /*1c20*/  BSYNC B0 ;  /* 0x0000000000007941 */ /* 0x000fea0003800000 */
.L_x_33:
[----:B-----5:R-:W-:Y:S01]  /*1c30*/  HADD2.F32 R59, -RZ, R22.H0_H0 ;  /* 0x20000016ff3b7230 */ /* 0x020fe20000004100 */
[----:B------:R-:W-:Y:S01]  /*1c40*/  ISETP.GT.AND P3, PT, R15, 0x10, PT ;  /* 0x000000100f00780c */ /* 0x000fe20003f64270 */
[C---:B0-----:R-:W-:Y:S01]  /*1c50*/  IMAD.SHL.U32 R57, R17.reuse, 0x2, RZ ;  /* 0x0000000211397824 */ /* 0x041fe200078e00ff */
[----:B------:R-:W-:Y:S01]  /*1c60*/  SHF.L.U64.HI R17, R17, 0x1, R18 ;  /* 0x0000000111117819 */ /* 0x000fe20000010212 */
[----:B------:R-:W-:Y:S01]  /*1c70*/  BSSY B0, `(.L_x_35) ;  /* 0x000000b000007945 */ /* 0x000fe20003800000 */
[----:B------:R-:W-:Y:S02]  /*1c80*/  FMUL R56, R59, R14 ;  /* 0x0000000e3b387220 */ /* 0x000fe40000400000 */
[----:B------:R-:W-:Y:S02]  /*1c90*/  IADD3 R18, P0, P2, R57, R2, R23 ;  /* 0x0000000239127210 */ /* 0x000fe40007a1e017 */
[----:B------:R-:W-:Y:S01]  /*1ca0*/  FFMA R56, R63, R0, R56 ;  /* 0x000000003f387223 */ /* 0x000fe20000000038 */
[----:B------:R-:W-:-:S02]  /*1cb0*/  P2R R23, PR, RZ, 0x8 ;  /* 0x00000008ff177803 */ /* 0x000fc40000000000 */
[----:B------:R-:W-:Y:S02]  /*1cc0*/  IADD3.X R19, R17, R3, R19, P0, P2 ;  /* 0x0000000311137210 */ /* 0x000fe400007e4413 */
[----:B------:R-:W-:Y:S02]  /*1cd0*/  F2FP.F16.F32.PACK_AB R56, RZ, R56 ;  /* 0x00000038ff38723e */ /* 0x000fe400000000ff */
[----:B------:R-:W-:-:S03]  /*1ce0*/  ISETP.GT.AND P0, PT, R16, RZ, P3 ;  /* 0x000000ff1000720c */ /* 0x000fc60001f04270 */
[----:B------:R0:W-:Y:S10]  /*1cf0*/  @P1 STG.E.U16 desc[UR12][R20.64+0x12], R56 ;  /* 0x0000123814001986 */ /* 0x0001f4000c10150c */
[----:B------:R-:W-:Y:S05]  /*1d00*/  @!P0 BRA `(.L_x_36) ;  /* 0x0000000000048947 */ /* 0x000fea0003800000 */
[----:B------:R0:W5:Y:S02]  /*1d10*/  LDG.E.LTC128B.U16 R22, desc[UR12][R4.64+0x20] ;  /* 0x0000200c04167981 */ /* 0x000164000c1e1520 */
.L_x_36:
[----:B------:R-:W-:Y:S05]  /*1d20*/  BSYNC B0 ;  /* 0x0000000000007941 */ /* 0x000fea0003800000 */
.L_x_35:
[----:B-----5:R-:W-:Y:S01]  /*1d30*/  HADD2.F32 R23, -RZ, R22.H0_H0 ;  /* 0x20000016ff177230 */ /* 0x020fe20000004100 */
[----:B------:R-:W-:Y:S01]  /*1d40*/  ISETP.GT.AND P1, PT, R15, 0x11, PT ;  /* 0x000000110f00780c */ /* 0x000fe20003f24270 */
[----:B------:R-:W-:Y:S03]  /*1d50*/  BSSY B0, `(.L_x_37) ;  /* 0x0000009000007945 */ /* 0x000fe60003800000 */
[----:B------:R-:W-:-:S04]  /*1d60*/  FMUL R23, R23, R14 ;  /* 0x0000000e17177220 */ /* 0x000fc80000400000 */
[----:B------:R-:W-:-:S05]  /*1d70*/  FFMA R23, R64, R0, R23 ;  /* 0x0000000040177223 */ /* 0x000fca0000000017 */
[----:B------:R-:W-:-:S05]  /*1d80*/  F2FP.F16.F32.PACK_AB R23, RZ, R23 ;  /* 0x00000017ff17723e */ /* 0x000fca00000000ff */
[----:B------:R1:W-:Y:S01]  /*1d90*/  @P0 STG.E.U16 desc[UR12][R2.64+0x20], R23 ;  /* 0x0000201702000986 */ /* 0x0003e2000c10150c */
[----:B------:R-:W-:Y:S02]  /*1da0*/  ISETP.GT.AND P0, PT, R16, RZ, P1 ;  /* 0x000000ff1000720c */ /* 0x000fe40000f04270 */
[----:B-1----:R-:W-:-:S11]  /*1db0*/  P2R R23, PR, RZ, 0x2 ;  /* 0x00000002ff177803 */ /* 0x002fd60000000000 */
[----:B------:R-:W-:Y:S05]  /*1dc0*/  @!P0 BRA `(.L_x_38) ;  /* 0x0000000000048947 */ /* 0x000fea0003800000 */
[----:B------:R1:W5:Y:S02]  /*1dd0*/  LDG.E.LTC128B.U16 R22, desc[UR12][R4.64+0x22] ;  /* 0x0000220c04167981 */ /* 0x000364000c1e1520 */
.L_x_38:
[----:B------:R-:W-:Y:S05]  /*1de0*/  BSYNC B0 ;  /* 0x0000000000007941 */ /* 0x000fea0003800000 */
.L_x_37:
[----:B-----5:R-:W-:Y:S01]  /*1df0*/  HADD2.F32 R23, -RZ, R22.H0_H0 ;  /* 0x20000016ff177230 */ /* 0x020fe20000004100 */
[----:B------:R-:W-:Y:S04]  /*1e00*/  BSSY B0, `(.L_x_39) ;  /* 0x0000008000007945 */ /* 0x000fe80003800000 */
[----:B0-----:R-:W-:-:S04]  /*1e10*/  FMUL R56, R23, R14 ;  /* 0x0000000e17387220 */ /* 0x001fc80000400000 */
[----:B------:R-:W-:-:S05]  /*1e20*/  FFMA R56, R65, R0, R56 ;  /* 0x0000000041387223 */ /* 0x000fca0000000038 */
[----:B------:R-:W-:-:S05]  /*1e30*/  F2FP.F16.F32.PACK_AB R56, RZ, R56 ;  /* 0x00000038ff38723e */ /* 0x000fca00000000ff */
[----:B------:R0:W-:Y:S01]  /*1e40*/  @P0 STG.E.U16 desc[UR12][R2.64+0x22], R56 ;  /* 0x0000223802000986 */ /* 0x0001e2000c10150c */
[----:B------:R-:W-:-:S13]  /*1e50*/  ISETP.GT.AND P0, PT, R16, 0x8, P3 ;  /* 0x000000081000780c */ /* 0x000fda0001f04270 */
[----:B0-----:R-:W-:Y:S05]  /*1e60*/  @!P0 BRA `(.L_x_40) ;  /* 0x0000000000048947 */ /* 0x001fea0003800000 */
[----:B------:R0:W5:Y:S02]  /*1e70*/  LDG.E.LTC128B.U16 R22, desc[UR12][R12.64+0x20] ;  /* 0x0000200c0c167981 */ /* 0x000164000c1e1520 */
.L_x_40:
[----:B------:R-:W-:Y:S05]  /*1e80*/  BSYNC B0 ;  /* 0x0000000000007941 */ /* 0x000fea0003800000 */
.L_x_39:
[----:B-----5:R-:W-:Y:S01]  /*1e90*/  HADD2.F32 R23, -RZ, R22.H0_H0 ;  /* 0x20000016ff177230 */ /* 0x020fe20000004100 */
[----:B------:R-:W-:Y:S01]  /*1ea0*/  BSSY B0, `(.L_x_41) ;  /* 0x000000c000007945 */ /* 0x000fe20003800000 */
[----:B------:R-:W-:-:S03]  /*1eb0*/  PRMT R56, R22, 0x7610, R56 ;  /* 0x0000761016387816 */ /* 0x000fc60000000038 */
[----:B------:R-:W-:-:S04]  /*1ec0*/  FMUL R23, R23, R14 ;  /* 0x0000000e17177220 */ /* 0x000fc80000400000 */
[----:B------:R-:W-:-:S05]  /*1ed0*/  FFMA R23, R66, R0, R23 ;  /* 0x0000000042177223 */ /* 0x000fca0000000017 */
[----:B------:R-:W-:-:S04]  /*1ee0*/  F2FP.F16.F32.PACK_AB R23, RZ, R23 ;  /* 0x00000017ff17723e */ /* 0x000fc800000000ff */
[----:B------:R-:W-:-:S05]  /*1ef0*/  PRMT R58, R23, 0x7610, R58 ;  /* 0x00007610173a7816 */ /* 0x000fca000000003a */
[----:B------:R0:W-:Y:S01]  /*1f00*/  @P0 STG.E.U16 desc[UR12][R20.64+0x20], R58 ;  /* 0x0000203a14000986 */ /* 0x0001e2000c10150c */
[----:B------:R-:W-:-:S05]  /*1f10*/  IADD3 R59, P0, R6, 0x40, RZ ;  /* 0x00000040063b7810 */ /* 0x000fca0007f1e0ff */
[----:B------:R-:W-:Y:S01]  /*1f20*/  IMAD.X R23, RZ, RZ, R7, P0 ;  /* 0x000000ffff177224 */ /* 0x000fe200000e0607 */
[----:B------:R-:W-:-:S13]  /*1f30*/  ISETP.GT.AND P0, PT, R16, 0x8, P1 ;  /* 0x000000081000780c */ /* 0x000fda0000f04270 */
[----:B0-----:R-:W-:Y:S05]  /*1f40*/  @!P0 BRA `(.L_x_42) ;  /* 0x0000000000048947 */ /* 0x001fea0003800000 */
[----:B------:R0:W5:Y:S02]  /*1f50*/  LDG.E.LTC128B.U16 R56, desc[UR12][R12.64+0x22] ;  /* 0x0000220c0c387981 */ /* 0x000164000c1e1520 */
.L_x_42:
[----:B------:R-:W-:Y:S05]  /*1f60*/  BSYNC B0 ;  /* 0x0000000000007941 */ /* 0x000fea0003800000 */
.L_x_41:
[----:B-----5:R-:W-:Y:S01]  /*1f70*/  HADD2.F32 R7, -RZ, R56.H0_H0 ;  /* 0x20000038ff077230 */ /* 0x020fe20000004100 */
[----:B------:R-:W-:Y:S01]  /*1f80*/  ISETP.GT.AND P2, PT, R15, 0x18, PT ;  /* 0x000000180f00780c */ /* 0x000fe20003f44270 */
[----:B------:R-:W-:Y:S01]  /*1f90*/  IMAD.WIDE.U32 R10, R59, UR6, R10 ;  /* 0x000000063b0a7c25 */ /* 0x000fe2000f8e000a */
[----:B------:R-:W-:Y:S03]  /*1fa0*/  BSSY B0, `(.L_x_43) ;  /* 0x0000014000007945 */ /* 0x000fe60003800000 */
[----:B------:R-:W-:-:S04]  /*1fb0*/  FMUL R6, R7, R14 ;  /* 0x0000000e07067220 */ /* 0x000fc80000400000 */
[----:B------:R-:W-:-:S05]  /*1fc0*/  FFMA R6, R67, R0, R6 ;  /* 0x0000000043067223 */ /* 0x000fca0000000006 */
[----:B------:R-:W-:Y:S01]  /*1fd0*/  F2FP.F16.F32.PACK_AB R7, RZ, R6 ;  /* 0x00000006ff07723e */ /* 0x000fe200000000ff */
[----:B------:R-:W-:Y:S02]  /*1fe0*/  IMAD R6, R23, UR6, RZ ;  /* 0x0000000617067c24 */ /* 0x000fe4000f8e02ff */
[----:B------:R-:W-:Y:S01]  /*1ff0*/  IMAD.WIDE.U32 R22, R59, UR6, R8 ;  /* 0x000000063b167c25 */ /* 0x000fe2000f8e0008 */
[----:B------:R-:W-:-:S03]  /*2000*/  PRMT R58, R7, 0x7610, R58 ;  /* 0x00007610073a7816 */ /* 0x000fc6000000003a */
[----:B------:R-:W-:Y:S02]  /*2010*/  IMAD R61, R59, UR7, R6 ;  /* 0x000000073b3d7c24 */ /* 0x000fe4000f8e0206 */
[----:B------:R0:W-:Y:S01]  /*2020*/  @P0 STG.E.U16 desc[UR12][R20.64+0x22], R58 ;  /* 0x0000223a14000986 */ /* 0x0001e2000c10150c */
[----:B------:R-:W-:Y:S01]  /*2030*/  LEA R6, P0, R22, UR8, 0x1 ;  /* 0x0000000816067c11 */ /* 0x000fe2000f8008ff */
[----:B------:R-:W-:-:S05]  /*2040*/  IMAD.IADD R7, R23, 0x1, R61 ;  /* 0x0000000117077824 */ /* 0x000fca00078e023d */
[----:B------:R-:W-:Y:S02]  /*2050*/  LEA.HI.X R7, R22, UR9, R7, 0x1, P0 ;  /* 0x0000000916077c11 */ /* 0x000fe400080f0c07 */
[----:B------:R-:W-:-:S04]  /*2060*/  IADD3 R10, P0, R8, R10, RZ ;  /* 0x0000000a080a7210 */ /* 0x000fc80007f1e0ff */
[----:B------:R-:W-:Y:S02]  /*2070*/  IADD3.X R9, R9, R61, R11, P0, !PT ;  /* 0x0000003d09097210 */ /* 0x000fe400007fe40b */
[----:B------:R-:W-:-:S04]  /*2080*/  LEA R8, P0, R10, UR8, 0x1 ;  /* 0x000000080a087c11 */ /* 0x000fc8000f8008ff */
[----:B------:R-:W-:Y:S02]  /*2090*/  LEA.HI.X R9, R10, UR9, R9, 0x1, P0 ;  /* 0x000000090a097c11 */ /* 0x000fe400080f0c09 */
[----:B------:R-:W-:Y:S02]  /*20a0*/  ISETP.GT.AND P0, PT, R16, RZ, P2 ;  /* 0x000000ff1000720c */ /* 0x000fe40001704270 */
[----:B------:R-:W-:-:S11]  /*20b0*/  P2R R10, PR, RZ, 0x4 ;  /* 0x00000004ff0a7803 */ /* 0x000fd60000000000 */
[----:B0-----:R-:W-:Y:S05]  /*20c0*/  @!P0 BRA `(.L_x_44) ;  /* 0x0000000000048947 */ /* 0x001fea0003800000 */
[----:B------:R0:W5:Y:S02]  /*20d0*/  LDG.E.LTC128B.U16 R56, desc[UR12][R4.64+0x30] ;  /* 0x0000300c04387981 */ /* 0x000164000c1e1520 */
.L_x_44:
[----:B------:R-:W-:Y:S05]  /*20e0*/  BSYNC B0 ;  /* 0x0000000000007941 */ /* 0x000fea0003800000 */
.L_x_43:
[----:B-----5:R-:W-:Y:S01]  /*20f0*/  HADD2.F32 R11, -RZ, R56.H0_H0 ;  /* 0x20000038ff0b7230 */ /* 0x020fe20000004100 */
[----:B------:R-:W-:Y:S01]  /*2100*/  ISETP.GT.AND P1, PT, R15, 0x19, PT ;  /* 0x000000190f00780c */ /* 0x000fe20003f24270 */
[----:B------:R-:W-:Y:S03]  /*2110*/  BSSY B0, `(.L_x_45) ;  /* 0x0000009000007945 */ /* 0x000fe60003800000 */
[----:B------:R-:W-:Y:S01]  /*2120*/  FMUL R11, R11, R14 ;  /* 0x0000000e0b0b7220 */ /* 0x000fe20000400000 */
[----:B------:R-:W-:-:S03]  /*2130*/  P2R R10, PR, RZ, 0x2 ;  /* 0x00000002ff0a7803 */ /* 0x000fc60000000000 */
[----:B------:R-:W-:-:S05]  /*2140*/  FFMA R11, R68, R0, R11 ;  /* 0x00000000440b7223 */ /* 0x000fca000000000b */
[----:B------:R-:W-:-:S05]  /*2150*/  F2FP.F16.F32.PACK_AB R11, RZ, R11 ;  /* 0x0000000bff0b723e */ /* 0x000fca00000000ff */
[----:B------:R0:W-:Y:S01]  /*2160*/  @P0 STG.E.U16 desc[UR12][R2.64+0x30], R11 ;  /* 0x0000300b02000986 */ /* 0x0001e2000c10150c */
[----:B------:R-:W-:-:S13]  /*2170*/  ISETP.GT.AND P0, PT, R16, RZ, P1 ;  /* 0x000000ff1000720c */ /* 0x000fda0000f04270 */
[----:B0-----:R-:W-:Y:S05]  /*2180*/  @!P0 BRA `(.L_x_46) ;  /* 0x0000000000048947 */ /* 0x001fea0003800000 */
[----:B------:R0:W5:Y:S02]  /*2190*/  LDG.E.LTC128B.U16 R56, desc[UR12][R4.64+0x32] ;  /* 0x0000320c04387981 */ /* 0x000164000c1e1520 */
.L_x_46:
[----:B------:R-:W-:Y:S05]  /*21a0*/  BSYNC B0 ;  /* 0x0000000000007941 */ /* 0x000fea0003800000 */
.L_x_45:
[----:B-----5:R-:W-:Y:S01]  /*21b0*/  HADD2.F32 R11, -RZ, R56.H0_H0 ;  /* 0x20000038ff0b7230 */ /* 0x020fe20000004100 */
[----:B------:R-:W-:Y:S04]  /*21c0*/  BSSY B0, `(.L_x_47) ;  /* 0x0000008000007945 */ /* 0x000fe80003800000 */
[----:B------:R-:W-:-:S04]  /*21d0*/  FMUL R10, R11, R14 ;  /* 0x0000000e0b0a7220 */ /* 0x000fc80000400000 */
[----:B------:R-:W-:-:S05]  /*21e0*/  FFMA R10, R69, R0, R10 ;  /* 0x00000000450a7223 */ /* 0x000fca000000000a */
[----:B------:R-:W-:-:S05]  /*21f0*/  F2FP.F16.F32.PACK_AB R10, RZ, R10 ;  /* 0x0000000aff0a723e */ /* 0x000fca00000000ff */
[----:B------:R0:W-:Y:S01]  /*2200*/  @P0 STG.E.U16 desc[UR12][R2.64+0x32], R10 ;  /* 0x0000320a02000986 */ /* 0x0001e2000c10150c */
[----:B------:R-:W-:-:S13]  /*2210*/  ISETP.GT.AND P0, PT, R16, 0x8, P2 ;  /* 0x000000081000780c */ /* 0x000fda0001704270 */
[----:B0-----:R-:W-:Y:S05]  /*2220*/  @!P0 BRA `(.L_x_48) ;  /* 0x0000000000048947 */ /* 0x001fea0003800000 */
[----:B------:R0:W5:Y:S02]  /*2230*/  LDG.E.LTC128B.U16 R56, desc[UR12][R12.64+0x30] ;  /* 0x0000300c0c387981 */ /* 0x000164000c1e1520 */
.L_x_48:
[----:B------:R-:W-:Y:S05]  /*2240*/  BSYNC B0 ;  /* 0x0000000000007941 */ /* 0x000fea0003800000 */
.L_x_47:
        /* <DEDUP_REMOVED lines=9> */
.L_x_50:
[----:B------:R-:W-:Y:S05]  /*22e0*/  BSYNC B0 ;  /* 0x0000000000007941 */ /* 0x000fea0003800000 */
.L_x_49:
        /* <DEDUP_REMOVED lines=11> */
.L_x_52:
[----:B------:R-:W-:Y:S05]  /*23a0*/  BSYNC B0 ;  /* 0x0000000000007941 */ /* 0x000fea0003800000 */
.L_x_51:
        /* <DEDUP_REMOVED lines=11> */
.L_x_54:
[----:B------:R-:W-:Y:S05]  /*2460*/  BSYNC B0 ;  /* 0x0000000000007941 */ /* 0x000fea0003800000 */
.L_x_53:
        /* <DEDUP_REMOVED lines=9> */
.L_x_56:
[----:B------:R-:W-:Y:S05]  /*2500*/  BSYNC B0 ;  /* 0x0000000000007941 */ /* 0x000fea0003800000 */
.L_x_55:
        /* <DEDUP_REMOVED lines=9> */
.L_x_58:
[----:B------:R-:W-:Y:S05]  /*25a0*/  BSYNC B0 ;  /* 0x0000000000007941 */ /* 0x000fea0003800000 */
.L_x_57:
        /* <DEDUP_REMOVED lines=11> */
.L_x_60:
[----:B------:R-:W-:Y:S05]  /*2660*/  BSYNC B0 ;  /* 0x0000000000007941 */ /* 0x000fea0003800000 */
.L_x_59:
[----:B-----5:R-:W-:Y:S01]  /*2670*/  HADD2.F32 R11, -RZ, R56.H0_H0 ;  /* 0x20000038ff0b7230 */ /* 0x020fe20000004100 */
[----:B------:R-:W-:Y:S01]  /*2680*/  ISETP.GT.AND P4, PT, R15, 0x29, PT ;  /* 0x000000290f00780c */ /* 0x000fe20003f84270 */
[----:B------:R-:W-:Y:S03]  /*2690*/  BSSY B0, `(.L_x_61) ;  /* 0x0000008000007945 */ /* 0x000fe60003800000 */
[----:B------:R-:W-:-:S04]  /*26a0*/  FMUL R11, R11, R14 ;  /* 0x0000000e0b0b7220 */ /* 0x000fc80000400000 */
[----:B------:R-:W-:-:S05]  /*26b0*/  FFMA R11, R76, R0, R11 ;  /* 0x000000004c0b7223 */ /* 0x000fca000000000b */
[----:B------:R-:W-:-:S05]  /*26c0*/  F2FP.F16.F32.PACK_AB R11, RZ, R11 ;  /* 0x0000000bff0b723e */ /* 0x000fca00000000ff */
[----:B------:R0:W-:Y:S01]  /*26d0*/  @P0 STG.E.U16 desc[UR12][R2.64+0x50], R11 ;  /* 0x0000500b02000986 */ /* 0x0001e2000c10150c */
[----:B------:R-:W-:-:S13]  /*26e0*/  ISETP.GT.AND P0, PT, R16, RZ, P4 ;  /* 0x000000ff1000720c */ /* 0x000fda0002704270 */
[----:B0-----:R-:W-:Y:S05]  /*26f0*/  @!P0 BRA `(.L_x_62) ;  /* 0x0000000000048947 */ /* 0x001fea0003800000 */
[----:B------:R0:W5:Y:S02]  /*2700*/  LDG.E.LTC128B.U16 R56, desc[UR12][R4.64+0x52] ;  /* 0x0000520c04387981 */ /* 0x000164000c1e1520 */
.L_x_62:
[----:B------:R-:W-:Y:S05]  /*2710*/  BSYNC B0 ;  /* 0x0000000000007941 */ /* 0x000fea0003800000 */
.L_x_61:
        /* <DEDUP_REMOVED lines=9> */
.L_x_64:
[----:B------:R-:W-:Y:S05]  /*27b0*/  BSYNC B0 ;  /* 0x0000000000007941 */ /* 0x000fea0003800000 */
.L_x_63:
        /* <DEDUP_REMOVED lines=9> */
.L_x_66:
[----:B------:R-:W-:Y:S05]  /*2850*/  BSYNC B0 ;  /* 0x0000000000007941 */ /* 0x000fea0003800000 */
.L_x_65:
        /* <DEDUP_REMOVED lines=10> */
.L_x_68:
[----:B------:R-:W-:Y:S05]  /*2900*/  BSYNC B0 ;  /* 0x0000000000007941 */ /* 0x000fea0003800000 */
.L_x_67:
        /* <DEDUP_REMOVED lines=10> */
.L_x_70:
[----:B------:R-:W-:Y:S05]  /*29b0*/  BSYNC B0 ;  /* 0x0000000000007941 */ /* 0x000fea0003800000 */
.L_x_69:
        /* <DEDUP_REMOVED lines=9> */
.L_x_72:
[----:B------:R-:W-:Y:S05]  /*2a50*/  BSYNC B0 ;  /* 0x0000000000007941 */ /* 0x000fea0003800000 */
.L_x_71:
        /* <DEDUP_REMOVED lines=9> */
.L_x_74:
[----:B------:R-:W-:Y:S05]  /*2af0*/  BSYNC B0 ;  /* 0x0000000000007941 */ /* 0x000fea0003800000 */
.L_x_73:
        /* <DEDUP_REMOVED lines=10> */
.L_x_76:
[----:B------:R-:W-:Y:S05]  /*2ba0*/  BSYNC B0 ;  /* 0x0000000000007941 */ /* 0x000fea0003800000 */
.L_x_75:
[----:B-----5:R-:W-:Y:S01]  /*2bb0*/  HADD2.F32 R11, -RZ, R56.H0_H0 ;  /* 0x20000038ff0b7230 */ /* 0x020fe20000004100 */
[----:B------:R-:W-:Y:S04]  /*2bc0*/  BSSY B0, `(.L_x_77) ;  /* 0x000000d000007945 */ /* 0x000fe80003800000 */
[----:B------:R-:W-:-:S04]  /*2bd0*/  FMUL R11, R11, R14 ;  /* 0x0000000e0b0b7220 */ /* 0x000fc80000400000 */
[----:B------:R-:W-:-:S05]  /*2be0*/  FFMA R11, R84, R0, R11 ;  /* 0x00000000540b7223 */ /* 0x000fca000000000b */
[----:B------:R-:W-:-:S05]  /*2bf0*/  F2FP.F16.F32.PACK_AB R11, RZ, R11 ;  /* 0x0000000bff0b723e */ /* 0x000fca00000000ff */
[----:B------:R1:W-:Y:S01]  /*2c00*/  @P0 STG.E.U16 desc[UR12][R2.64+0x70], R11 ;  /* 0x0000700b02000986 */ /* 0x0003e2000c10150c */
[----:B------:R-:W-:-:S05]  /*2c10*/  IADD3 R22, P0, R57, R20, RZ ;  /* 0x0000001439167210 */ /* 0x000fca0007f1e0ff */
[----:B------:R-:W-:Y:S01]  /*2c20*/  IMAD.X R23, R17, 0x1, R21, P0 ;  /* 0x0000000111177824 */ /* 0x000fe200000e0615 */
[----:B------:R-:W-:-:S05]  /*2c30*/  IADD3 R10, P0, R57, R2, RZ ;  /* 0x00000002390a7210 */ /* 0x000fca0007f1e0ff */
[----:B-1----:R-:W-:Y:S01]  /*2c40*/  IMAD.X R11, R17, 0x1, R3, P0 ;  /* 0x00000001110b7824 */ /* 0x002fe200000e0603 */
[----:B------:R-:W-:-:S04]  /*2c50*/  ISETP.GT.AND P0, PT, R15, 0x39, PT ;  /* 0x000000390f00780c */ /* 0x000fc80003f04270 */
[----:B------:R-:W-:-:S13]  /*2c60*/  ISETP.GT.AND P5, PT, R16, RZ, P0 ;  /* 0x000000ff1000720c */ /* 0x000fda00007a4270 */
[----:B------:R-:W-:Y:S05]  /*2c70*/  @!P5 BRA `(.L_x_78) ;  /* 0x000000000004d947 */ /* 0x000fea0003800000 */
[----:B------:R1:W5:Y:S02]  /*2c80*/  LDG.E.LTC128B.U16 R56, desc[UR12][R4.64+0x72] ;  /* 0x0000720c04387981 */ /* 0x000364000c1e1520 */
.L_x_78:
[----:B------:R-:W-:Y:S05]  /*2c90*/  BSYNC B0 ;  /* 0x0000000000007941 */ /* 0x000fea0003800000 */
.L_x_77:
[----:B01-345:R-:W-:Y:S01]  /*2ca0*/  HADD2.F32 R5, -RZ, R56.H0_H0 ;  /* 0x20000038ff057230 */ /* 0x03bfe20000004100 */
        /* <DEDUP_REMOVED lines=8> */
.L_x_80:
[----:B------:R-:W-:Y:S05]  /*2d30*/  BSYNC B0 ;  /* 0x0000000000007941 */ /* 0x000fea0003800000 */
.L_x_79:
[----:B-----5:R-:W-:Y:S01]  /*2d40*/  HADD2.F32 R3, -RZ, R56.H0_H0 ;  /* 0x20000038ff037230 */ /* 0x020fe20000004100 */
[----:B------:R-:W-:Y:S04]  /*2d50*/  BSSY B0, `(.L_x_81) ;  /* 0x0000008000007945 */ /* 0x000fe80003800000 */
[----:B------:R-:W-:-:S04]  /*2d60*/  FMUL R3, R3, R14 ;  /* 0x0000000e03037220 */ /* 0x000fc80000400000 */
[----:B------:R-:W-:-:S05]  /*2d70*/  FFMA R3, R86, R0, R3 ;  /* 0x0000000056037223 */ /* 0x000fca0000000003 */
[----:B------:R-:W-:-:S05]  /*2d80*/  F2FP.F16.F32.PACK_AB R3, RZ, R3 ;  /* 0x00000003ff03723e */ /* 0x000fca00000000ff */
[----:B------:R1:W-:Y:S01]  /*2d90*/  @P5 STG.E.U16 desc[UR12][R20.64+0x70], R3 ;  /* 0x0000700314005986 */ /* 0x0003e2000c10150c */
[----:B------:R-:W-:-:S13]  /*2da0*/  ISETP.GT.AND P5, PT, R16, 0x8, P0 ;  /* 0x000000081000780c */ /* 0x000fda00007a4270 */
[----:B-1----:R-:W-:Y:S05]  /*2db0*/  @!P5 BRA `(.L_x_82) ;  /* 0x000000000004d947 */ /* 0x002fea0003800000 */
[----:B------:R1:W5:Y:S02]  /*2dc0*/  LDG.E.LTC128B.U16 R56, desc[UR12][R12.64+0x72] ;  /* 0x0000720c0c387981 */ /* 0x000364000c1e1520 */
.L_x_82:
[----:B------:R-:W-:Y:S05]  /*2dd0*/  BSYNC B0 ;  /* 0x0000000000007941 */ /* 0x000fea0003800000 */
.L_x_81:
[----:B-----5:R-:W-:-:S05]  /*2de0*/  HADD2.F32 R3, -RZ, R56.H0_H0 ;  /* 0x20000038ff037230 */ /* 0x020fca0000004100 */
[----:B------:R-:W-:-:S04]  /*2df0*/  FMUL R2, R3, R14 ;  /* 0x0000000e03027220 */ /* 0x000fc80000400000 */
[----:B------:R-:W-:-:S05]  /*2e00*/  FFMA R2, R87, R0, R2 ;  /* 0x0000000057027223 */ /* 0x000fca0000000002 */
[----:B------:R-:W-:-:S05]  /*2e10*/  F2FP.F16.F32.PACK_AB R2, RZ, R2 ;  /* 0x00000002ff02723e */ /* 0x000fca00000000ff */
[----:B------:R3:W-:Y:S01]  /*2e20*/  @P5 STG.E.U16 desc[UR12][R20.64+0x72], R2 ;  /* 0x0000720214005986 */ /* 0x0007e2000c10150c */
[----:B------:R-:W-:-:S04]  /*2e30*/  ISETP.GT.AND P5, PT, R15, RZ, PT ;  /* 0x000000ff0f00720c */ /* 0x000fc80003fa4270 */
[----:B------:R-:W-:-:S13]  /*2e40*/  ISETP.GT.AND P5, PT, R16, 0x40, P5 ;  /* 0x000000401000780c */ /* 0x000fda0002fa4270 */
[----:B------:R-:W4:Y:S01]  /*2e50*/  @P5 LDG.E.LTC128B.U16 R56, desc[UR12][R6.64] ;  /* 0x0000000c06385981 */ /* 0x000f22000c1e1520 */
[----:B------:R-:W-:Y:S01]  /*2e60*/  BSSY B0, `(.L_x_83) ;  /* 0x000000a000007945 */ /* 0x000fe20003800000 */
[----:B----4-:R-:W-:-:S05]  /*2e70*/  HADD2.F32 R3, -RZ, R56.H0_H0 ;  /* 0x20000038ff037230 */ /* 0x010fca0000004100 */
[----:B------:R-:W-:-:S04]  /*2e80*/  FMUL R3, R3, R14 ;  /* 0x0000000e03037220 */ /* 0x000fc80000400000 */
[----:B------:R-:W-:-:S05]  /*2e90*/  FFMA R3, R24, R0, R3 ;  /* 0x0000000018037223 */ /* 0x000fca0000000003 */
[----:B------:R-:W-:-:S05]  /*2ea0*/  F2FP.F16.F32.PACK_AB R3, RZ, R3 ;  /* 0x00000003ff03723e */ /* 0x000fca00000000ff */
[----:B------:R3:W-:Y:S01]  /*2eb0*/  @P5 STG.E.U16 desc[UR12][R10.64], R3 ;  /* 0x000000030a005986 */ /* 0x0007e2000c10150c */
[----:B------:R-:W-:-:S04]  /*2ec0*/  ISETP.GT.AND P5, PT, R15, 0x1, PT ;  /* 0x000000010f00780c */ /* 0x000fc80003fa4270 */
[----:B------:R-:W-:-:S13]  /*2ed0*/  ISETP.GT.AND P5, PT, R16, 0x40, P5 ;  /* 0x000000401000780c */ /* 0x000fda0002fa4270 */
[----:B---3--:R-:W-:Y:S05]  /*2ee0*/  @!P5 BRA `(.L_x_84) ;  /* 0x000000000004d947 */ /* 0x008fea0003800000 */
[----:B------:R3:W5:Y:S02]  /*2ef0*/  LDG.E.LTC128B.U16 R56, desc[UR12][R6.64+0x2] ;  /* 0x0000020c06387981 */ /* 0x000764000c1e1520 */
.L_x_84:
[----:B------:R-:W-:Y:S05]  /*2f00*/  BSYNC B0 ;  /* 0x0000000000007941 */ /* 0x000fea0003800000 */
.L_x_83:
[----:B-----5:R-:W-:Y:S01]  /*2f10*/  HADD2.F32 R3, -RZ, R56.H0_H0 ;  /* 0x20000038ff037230 */ /* 0x020fe20000004100 */
[----:B------:R-:W-:Y:S04]  /*2f20*/  BSSY B0, `(.L_x_85) ;  /* 0x000000c000007945 */ /* 0x000fe80003800000 */
[----:B------:R-:W-:Y:S01]  /*2f30*/  FMUL R2, R3, R14 ;  /* 0x0000000e03027220 */ /* 0x000fe20000400000 */
[----:B------:R-:W-:-:S03]  /*2f40*/  @P5 IMAD.MOV.U32 R3, RZ, RZ, R11 ;  /* 0x000000ffff035224 */ /* 0x000fc600078e000b */
[----:B------:R-:W-:-:S05]  /*2f50*/  FFMA R2, R25, R0, R2 ;  /* 0x0000000019027223 */ /* 0x000fca0000000002 */
[----:B------:R-:W-:-:S04]  /*2f60*/  F2FP.F16.F32.PACK_AB R2, RZ, R2 ;  /* 0x00000002ff02723e */ /* 0x000fc800000000ff */
[----:B------:R-:W-:Y:S01]  /*2f70*/  PRMT R4, R2, 0x7610, R4 ;  /* 0x0000761002047816 */ /* 0x000fe20000000004 */
[----:B------:R-:W-:-:S05]  /*2f80*/  @P5 IMAD.MOV.U32 R2, RZ, RZ, R10 ;  /* 0x000000ffff025224 */ /* 0x000fca00078e000a */
[----:B------:R4:W-:Y:S01]  /*2f90*/  @P5 STG.E.U16 desc[UR12][R2.64+0x2], R4 ;  /* 0x0000020402005986 */ /* 0x0009e2000c10150c */
[----:B------:R-:W-:-:S04]  /*2fa0*/  ISETP.GT.AND P5, PT, R15, RZ, PT ;  /* 0x000000ff0f00720c */ /* 0x000fc80003fa4270 */
[----:B------:R-:W-:-:S13]  /*2fb0*/  ISETP.GT.AND P5, PT, R16, 0x48, P5 ;  /* 0x000000481000780c */ /* 0x000fda0002fa4270 */
[----:B----4-:R-:W-:Y:S05]  /*2fc0*/  @!P5 BRA `(.L_x_86) ;  /* 0x000000000004d947 */ /* 0x010fea0003800000 */
[----:B------:R4:W5:Y:S02]  /*2fd0*/  LDG.E.LTC128B.U16 R56, desc[UR12][R8.64] ;  /* 0x0000000c08387981 */ /* 0x000964000c1e1520 */
.L_x_86:
[----:B------:R-:W-:Y:S05]  /*2fe0*/  BSYNC B0 ;  /* 0x0000000000007941 */ /* 0x000fea0003800000 */
.L_x_85:
[----:B-----5:R-:W-:Y:S01]  /*2ff0*/  HADD2.F32 R3, -RZ, R56.H0_H0 ;  /* 0x20000038ff037230 */ /* 0x020fe20000004100 */
[----:B------:R-:W-:Y:S04]  /*3000*/  BSSY B0, `(.L_x_87) ;  /* 0x0000009000007945 */ /* 0x000fe80003800000 */
[----:B------:R-:W-:-:S04]  /*3010*/  FMUL R3, R3, R14 ;  /* 0x0000000e03037220 */ /* 0x000fc80000400000 */
[----:B------:R-:W-:-:S05]  /*3020*/  FFMA R3, R26, R0, R3 ;  /* 0x000000001a037223 */ /* 0x000fca0000000003 */
[----:B------:R-:W-:-:S05]  /*3030*/  F2FP.F16.F32.PACK_AB R3, RZ, R3 ;  /* 0x00000003ff03723e */ /* 0x000fca00000000ff */
[----:B------:R0:W-:Y:S01]  /*3040*/  @P5 STG.E.U16 desc[UR12][R22.64], R3 ;  /* 0x0000000316005986 */ /* 0x0001e2000c10150c */
[----:B------:R-:W-:-:S04]  /*3050*/  ISETP.GT.AND P5, PT, R15, 0x1, PT ;  /* 0x000000010f00780c */ /* 0x000fc80003fa4270 */
[----:B------:R-:W-:-:S13]  /*3060*/  ISETP.GT.AND P5, PT, R16, 0x48, P5 ;  /* 0x000000481000780c */ /* 0x000fda0002fa4270 */
[----:B0-----:R-:W-:Y:S05]  /*3070*/  @!P5 BRA `(.L_x_88) ;  /* 0x000000000004d947 */ /* 0x001fea0003800000 */
[----:B------:R0:W5:Y:S02]  /*3080*/  LDG.E.LTC128B.U16 R56, desc[UR12][R8.64+0x2] ;  /* 0x0000020c08387981 */ /* 0x000164000c1e1520 */
.L_x_88:
[----:B------:R-:W-:Y:S05]  /*3090*/  BSYNC B0 ;  /* 0x0000000000007941 */ /* 0x000fea0003800000 */
.L_x_87:
        /* <DEDUP_REMOVED lines=10> */
.L_x_90:
[----:B------:R-:W-:Y:S05]  /*3140*/  BSYNC B0 ;  /* 0x0000000000007941 */ /* 0x000fea0003800000 */
.L_x_89:
[----:B-----5:R-:W-:Y:S01]  /*3150*/  HADD2.F32 R3, -RZ, R56.H0_H0 ;  /* 0x20000038ff037230 */ /* 0x020fe20000004100 */
[----:B------:R-:W-:Y:S01]  /*3160*/  BSSY B0, `(.L_x_91) ;  /* 0x000000c000007945 */ /* 0x000fe20003800000 */
[----:B------:R-:W-:-:S03]  /*3170*/  @P5 IMAD.MOV.U32 R2, RZ, RZ, R10 ;  /* 0x000000ffff025224 */ /* 0x000fc600078e000a */
[----:B------:R-:W-:-:S04]  /*3180*/  FMUL R3, R3, R14 ;  /* 0x0000000e03037220 */ /* 0x000fc80000400000 */
[----:B------:R-:W-:-:S05]  /*3190*/  FFMA R3, R28, R0, R3 ;  /* 0x000000001c037223 */ /* 0x000fca0000000003 */
[----:B------:R-:W-:-:S04]  /*31a0*/  F2FP.F16.F32.PACK_AB R3, RZ, R3 ;  /* 0x00000003ff03723e */ /* 0x000fc800000000ff */
[----:B------:R-:W-:Y:S01]  /*31b0*/  PRMT R4, R3, 0x7610, R4 ;  /* 0x0000761003047816 */ /* 0x000fe20000000004 */
[----:B------:R-:W-:-:S05]  /*31c0*/  @P5 IMAD.MOV.U32 R3, RZ, RZ, R11 ;  /* 0x000000ffff035224 */ /* 0x000fca00078e000b */
[----:B------:R0:W-:Y:S01]  /*31d0*/  @P5 STG.E.U16 desc[UR12][R2.64+0x10], R4 ;  /* 0x0000100402005986 */ /* 0x0001e2000c10150c */
[----:B------:R-:W-:-:S04]  /*31e0*/  ISETP.GT.AND P5, PT, R15, 0x9, PT ;  /* 0x000000090f00780c */ /* 0x000fc80003fa4270 */
[----:B------:R-:W-:-:S13]  /*31f0*/  ISETP.GT.AND P5, PT, R16, 0x40, P5 ;  /* 0x000000401000780c */ /* 0x000fda0002fa4270 */
[----:B0-----:R-:W-:Y:S05]  /*3200*/  @!P5 BRA `(.L_x_92) ;  /* 0x000000000004d947 */ /* 0x001fea0003800000 */
[----:B------:R0:W5:Y:S02]  /*3210*/  LDG.E.LTC128B.U16 R56, desc[UR12][R6.64+0x12] ;  /* 0x0000120c06387981 */ /* 0x000164000c1e1520 */
.L_x_92:
[----:B------:R-:W-:Y:S05]  /*3220*/  BSYNC B0 ;  /* 0x0000000000007941 */ /* 0x000fea0003800000 */
.L_x_91:
        /* <DEDUP_REMOVED lines=13> */
.L_x_94:
[----:B------:R-:W-:Y:S05]  /*3300*/  BSYNC B0 ;  /* 0x0000000000007941 */ /* 0x000fea0003800000 */
.L_x_93:
        /* <DEDUP_REMOVED lines=10> */
.L_x_96:
[----:B------:R-:W-:Y:S05]  /*33b0*/  BSYNC B0 ;  /* 0x0000000000007941 */ /* 0x000fea0003800000 */
.L_x_95:
        /* <DEDUP_REMOVED lines=13> */
.L_x_98:
[----:B------:R-:W-:Y:S05]  /*3490*/  BSYNC B0 ;  /* 0x0000000000007941 */ /* 0x000fea0003800000 */
.L_x_97:
        /* <DEDUP_REMOVED lines=13> */
.L_x_100:
[----:B------:R-:W-:Y:S05]  /*3570*/  BSYNC B0 ;  /* 0x0000000000007941 */ /* 0x000fea0003800000 */
.L_x_99:
        /* <DEDUP_REMOVED lines=13> */
.L_x_102:
[----:B------:R-:W-:Y:S05]  /*3650*/  BSYNC B0 ;  /* 0x0000000000007941 */ /* 0x000fea0003800000 */
.L_x_101:
        /* <DEDUP_REMOVED lines=13> */
.L_x_104:
[----:B------:R-:W-:Y:S05]  /*3730*/  BSYNC B0 ;  /* 0x0000000000007941 */ /* 0x000fea0003800000 */
.L_x_103:
        /* <DEDUP_REMOVED lines=13> */
.L_x_106:
[----:B------:R-:W-:Y:S05]  /*3810*/  BSYNC B0 ;  /* 0x0000000000007941 */ /* 0x000fea0003800000 */
.L_x_105:
        /* <DEDUP_REMOVED lines=13> */
.L_x_108:
[----:B------:R-:W-:Y:S05]  /*38f0*/  BSYNC B0 ;  /* 0x0000000000007941 */ /* 0x000fea0003800000 */
.L_x_107:
        /* <DEDUP_REMOVED lines=13> */
.L_x_110:
[----:B------:R-:W-:Y:S05]  /*39d0*/  BSYNC B0 ;  /* 0x0000000000007941 */ /* 0x000fea0003800000 */
.L_x_109:
        /* <DEDUP_REMOVED lines=13> */
.L_x_112:
[----:B------:R-:W-:Y:S05]  /*3ab0*/  BSYNC B0 ;  /* 0x0000000000007941 */ /* 0x000fea0003800000 */
.L_x_111:
        /* <DEDUP_REMOVED lines=13> */
.L_x_114:
[----:B------:R-:W-:Y:S05]  /*3b90*/  BSYNC B0 ;  /* 0x0000000000007941 */ /* 0x000fea0003800000 */
.L_x_113:
        /* <DEDUP_REMOVED lines=13> */
.L_x_116:
[----:B------:R-:W-:Y:S05]  /*3c70*/  BSYNC B0 ;  /* 0x0000000000007941 */ /* 0x000fea0003800000 */
.L_x_115:
        /* <DEDUP_REMOVED lines=13> */
.L_x_118:
[----:B------:R-:W-:Y:S05]  /*3d50*/  BSYNC B0 ;  /* 0x0000000000007941 */ /* 0x000fea0003800000 */
.L_x_117:
        /* <DEDUP_REMOVED lines=13> */
.L_x_120:
[----:B------:R-:W-:Y:S05]  /*3e30*/  BSYNC B0 ;  /* 0x0000000000007941 */ /* 0x000fea0003800000 */
.L_x_119:
        /* <DEDUP_REMOVED lines=9> */
[----:B------:R-:W-:-:S13]  /*3ed0*/  ISETP.GT.AND P5, PT, R16, 0x40, P6 ;  /* 0x000000401000780c */ /* 0x000fda00037a4270 */
[----:B0-----:R-:W-:Y:S05]  /*3ee0*/  @!P5 BRA `(.L_x_122) ;  /* 0x000000000004d947 */ /* 0x001fea0003800000 */
[----:B------:R0:W5:Y:S02]  /*3ef0*/  LDG.E.LTC128B.U16 R56, desc[UR12][R6.64+0x50] ;  /* 0x0000500c06387981 */ /* 0x000164000c1e1520 */
.L_x_122:
[----:B------:R-:W-:Y:S05]  /*3f00*/  BSYNC B0 ;  /* 0x0000000000007941 */ /* 0x000fea0003800000 */
.L_x_121:
        /* <DEDUP_REMOVED lines=12> */
.L_x_124:
[----:B------:R-:W-:Y:S05]  /*3fd0*/  BSYNC B0 ;  /* 0x0000000000007941 */ /* 0x000fea0003800000 */
.L_x_123:
[----:B-----5:R-:W-:Y:S01]  /*3fe0*/  HADD2.F32 R3, -RZ, R56.H0_H0 ;  /* 0x20000038ff037230 */ /* 0x020fe20000004100 */
[----:B------:R-:W-:Y:S01]  /*3ff0*/  ISETP.GT.AND P6, PT, R16, 0x48, P6 ;  /* 0x000000481000780c */ /* 0x000fe200037c4270 */
[----:B------:R-:W-:Y:S03]  /*4000*/  BSSY B0, `(.L_x_125) ;  /* 0x000000a000007945 */ /* 0x000fe60003800000 */
[----:B------:R-:W-:Y:S01]  /*4010*/  FMUL R2, R3, R14 ;  /* 0x0000000e03027220 */ /* 0x000fe20000400000 */
[----:B------:R-:W-:-:S03]  /*4020*/  @P5 IMAD.MOV.U32 R3, RZ, RZ, R11 ;  /* 0x000000ffff035224 */ /* 0x000fc600078e000b */
[----:B------:R-:W-:-:S05]  /*4030*/  FFMA R2, R45, R0, R2 ;  /* 0x000000002d027223 */ /* 0x000fca0000000002 */
[----:B------:R-:W-:-:S04]  /*4040*/  F2FP.F16.F32.PACK_AB R2, RZ, R2 ;  /* 0x00000002ff02723e */ /* 0x000fc800000000ff */
[----:B------:R-:W-:Y:S01]  /*4050*/  PRMT R4, R2, 0x7610, R4 ;  /* 0x0000761002047816 */ /* 0x000fe20000000004 */
[----:B------:R-:W-:-:S05]  /*4060*/  @P5 IMAD.MOV.U32 R2, RZ, RZ, R10 ;  /* 0x000000ffff025224 */ /* 0x000fca00078e000a */
[----:B------:R0:W-:Y:S01]  /*4070*/  @P5 STG.E.U16 desc[UR12][R2.64+0x52], R4 ;  /* 0x0000520402005986 */ /* 0x0001e2000c10150c */
[----:B------:R-:W-:Y:S05]  /*4080*/  @!P6 BRA `(.L_x_126) ;  /* 0x000000000004e947 */ /* 0x000fea0003800000 */
[----:B------:R0:W5:Y:S02]  /*4090*/  LDG.E.LTC128B.U16 R56, desc[UR12][R8.64+0x50] ;  /* 0x0000500c08387981 */ /* 0x000164000c1e1520 */
.L_x_126:
[----:B------:R-:W-:Y:S05]  /*40a0*/  BSYNC B0 ;  /* 0x0000000000007941 */ /* 0x000fea0003800000 */
.L_x_125:
[----:B0----5:R-:W-:Y:S01]  /*40b0*/  HADD2.F32 R3, -RZ, R56.H0_H0 ;  /* 0x20000038ff037230 */ /* 0x021fe20000004100 */
[----:B------:R-:W-:Y:S01]  /*40c0*/  ISETP.GT.AND P4, PT, R16, 0x48, P4 ;  /* 0x000000481000780c */ /* 0x000fe20002784270 */
[----:B------:R-:W-:Y:S01]  /*40d0*/  @P6 IMAD.MOV.U32 R2, RZ, RZ, R18 ;  /* 0x000000ffff026224 */ /* 0x000fe200078e0012 */
[----:B------:R-:W-:Y:S02]  /*40e0*/  BSSY B0, `(.L_x_127) ;  /* 0x0000009000007945 */ /* 0x000fe40003800000 */
[----:B------:R-:W-:-:S04]  /*40f0*/  FMUL R3, R3, R14 ;  /* 0x0000000e03037220 */ /* 0x000fc80000400000 */
[----:B------:R-:W-:-:S05]  /*4100*/  FFMA R3, R46, R0, R3 ;  /* 0x000000002e037223 */ /* 0x000fca0000000003 */
[----:B------:R-:W-:-:S04]  /*4110*/  F2FP.F16.F32.PACK_AB R3, RZ, R3 ;  /* 0x00000003ff03723e */ /* 0x000fc800000000ff */
[----:B------:R-:W-:Y:S01]  /*4120*/  PRMT R4, R3, 0x7610, R4 ;  /* 0x0000761003047816 */ /* 0x000fe20000000004 */
[----:B------:R-:W-:-:S05]  /*4130*/  @P6 IMAD.MOV.U32 R3, RZ, RZ, R19 ;  /* 0x000000ffff036224 */ /* 0x000fca00078e0013 */
[----:B------:R0:W-:Y:S01]  /*4140*/  @P6 STG.E.U16 desc[UR12][R2.64+0x50], R4 ;  /* 0x0000500402006986 */ /* 0x0001e2000c10150c */
[----:B------:R-:W-:Y:S05]  /*4150*/  @!P4 BRA `(.L_x_128) ;  /* 0x000000000004c947 */ /* 0x000fea0003800000 */
[----:B------:R0:W5:Y:S02]  /*4160*/  LDG.E.LTC128B.U16 R56, desc[UR12][R8.64+0x52] ;  /* 0x0000520c08387981 */ /* 0x000164000c1e1520 */
.L_x_128:
[----:B------:R-:W-:Y:S05]  /*4170*/  BSYNC B0 ;  /* 0x0000000000007941 */ /* 0x000fea0003800000 */
.L_x_127:
[----:B0----5:R-:W-:Y:S01]  /*4180*/  HADD2.F32 R3, -RZ, R56.H0_H0 ;  /* 0x20000038ff037230 */ /* 0x021fe20000004100 */
        /* <DEDUP_REMOVED lines=11> */
.L_x_130:
[----:B------:R-:W-:Y:S05]  /*4240*/  BSYNC B0 ;  /* 0x0000000000007941 */ /* 0x000fea0003800000 */
.L_x_129:
        /* <DEDUP_REMOVED lines=12> */
.L_x_132:
[----:B------:R-:W-:Y:S05]  /*4310*/  BSYNC B0 ;  /* 0x0000000000007941 */ /* 0x000fea0003800000 */
.L_x_131:
        /* <DEDUP_REMOVED lines=12> */
.L_x_134:
[----:B------:R-:W-:Y:S05]  /*43e0*/  BSYNC B0 ;  /* 0x0000000000007941 */ /* 0x000fea0003800000 */
.L_x_133:
        /* <DEDUP_REMOVED lines=12> */
.L_x_136:
[----:B------:R-:W-:Y:S05]  /*44b0*/  BSYNC B0 ;  /* 0x0000000000007941 */ /* 0x000fea0003800000 */
.L_x_135:
        /* <DEDUP_REMOVED lines=12> */
.L_x_138:
[----:B------:R-:W-:Y:S05]  /*4580*/  BSYNC B0 ;  /* 0x0000000000007941 */ /* 0x000fea0003800000 */
.L_x_137:
        /* <DEDUP_REMOVED lines=12> */
.L_x_140:
[----:B------:R-:W-:Y:S05]  /*4650*/  BSYNC B0 ;  /* 0x0000000000007941 */ /* 0x000fea0003800000 */
.L_x_139:
        /* <DEDUP_REMOVED lines=9> */
.L_x_142:
[----:B------:R-:W-:Y:S05]  /*46f0*/  BSYNC B0 ;  /* 0x0000000000007941 */ /* 0x000fea0003800000 */
.L_x_141:
[----:B-----5:R-:W-:Y:S01]  /*4700*/  HADD2.F32 R3, -RZ, R56.H0_H0 ;  /* 0x20000038ff037230 */ /* 0x020fe20000004100 */
[----:B------:R-:W-:Y:S01]  /*4710*/  ISETP.GT.AND P0, PT, R16, 0x48, P0 ;  /* 0x000000481000780c */ /* 0x000fe20000704270 */
[----:B0-----:R-:W-:Y:S01]  /*4720*/  @P1 IMAD.MOV.U32 R2, RZ, RZ, R18 ;  /* 0x000000ffff021224 */ /* 0x001fe200078e0012 */
        /* <DEDUP_REMOVED lines=9> */
.L_x_144:
[----:B------:R-:W-:Y:S05]  /*47c0*/  BSYNC B0 ;  /* 0x0000000000007941 */ /* 0x000fea0003800000 */
.L_x_143:
[----:B0----5:R-:W-:-:S05]  /*47d0*/  HADD2.F32 R3, -RZ, R56.H0_H0 ;  /* 0x20000038ff037230 */ /* 0x021fca0000004100 */
[----:B------:R-:W-:-:S04]  /*47e0*/  FMUL R14, R3, R14 ;  /* 0x0000000e030e7220 */ /* 0x000fc80000400000 */
[----:B------:R-:W-:Y:S01]  /*47f0*/  FFMA R14, R55, R0, R14 ;  /* 0x00000000370e7223 */ /* 0x000fe2000000000e */
[----:B------:R-:W-:Y:S06]  /*4800*/  @!P0 EXIT ;  /* 0x000000000000894d */ /* 0x000fec0003800000 */
[----:B------:R-:W-:-:S05]  /*4810*/  F2FP.F16.F32.PACK_AB R14, RZ, R14 ;  /* 0x0000000eff0e723e */ /* 0x000fca00000000ff */
[----:B------:R-:W-:Y:S01]  /*4820*/  STG.E.U16 desc[UR12][R18.64+0x72], R14 ;  /* 0x0000720e12007986 */ /* 0x000fe2000c10150c */
[----:B------:R-:W-:Y:S05]  /*4830*/  EXIT ;  /* 0x000000000000794d */ /* 0x000fea0003800000 */
.L_x_22:
[----:B------:R-:W-:Y:S01]  /*4840*/  ULDC.64 UR4, c[0x0][0x650] ;  /* 0x0001940000047ab9 */ /* 0x000fe20000000a00 */
[-C--:B------:R-:W-:Y:S01]  /*4850*/  FMUL R56, R56, R0.reuse ;  /* 0x0000000038387220 */ /* 0x080fe20000400000 */
[----:B------:R-:W-:Y:S01]  /*4860*/  LEA R2, P1, R10, UR4, 0x1 ;  /* 0x000000040a027c11 */ /* 0x000fe2000f8208ff */
[----:B------:R-:W-:Y:S01]  /*4870*/  IMAD.SHL.U32 R7, R20, 0x2, RZ ;  /* 0x0000000214077824 */ /* 0x000fe200078e00ff */
[----:B------:R-:W-:Y:S01]  /*4880*/  ISETP.GT.AND P6, PT, R15, 0x1, PT ;  /* 0x000000010f00780c */ /* 0x000fe20003fc4270 */
[----:B------:R-:W-:Y:S01]  /*4890*/  FMUL R57, R57, R0 ;  /* 0x0000000039397220 */ /* 0x000fe20000400000 */
[----:B------:R-:W-:Y:S01]  /*48a0*/  F2FP.F16.F32.PACK_AB R56, RZ, R56 ;  /* 0x00000038ff38723e */ /* 0x000fe200000000ff */
[-C--:B------:R-:W-:Y:S01]  /*48b0*/  FMUL R58, R58, R0.reuse ;  /* 0x000000003a3a7220 */ /* 0x080fe20000400000 */
[----:B------:R-:W-:Y:S01]  /*48c0*/  LEA.HI.X R3, R10, UR5, R13, 0x1, P1 ;  /* 0x000000050a037c11 */ /* 0x000fe200088f0c0d */
[-C--:B------:R-:W-:Y:S01]  /*48d0*/  FMUL R59, R59, R0.reuse ;  /* 0x000000003b3b7220 */ /* 0x080fe20000400000 */
[----:B------:R-:W-:Y:S01]  /*48e0*/  ISETP.GT.AND P2, PT, R15, RZ, PT ;  /* 0x000000ff0f00720c */ /* 0x000fe20003f44270 */
[-C--:B------:R-:W-:Y:S01]  /*48f0*/  FMUL R60, R60, R0.reuse ;  /* 0x000000003c3c7220 */ /* 0x080fe20000400000 */
[C---:B------:R-:W-:Y:S01]  /*4900*/  ISETP.GT.AND P1, PT, R16.reuse, RZ, P6 ;  /* 0x000000ff1000720c */ /* 0x040fe20003724270 */
[----:B------:R-:W-:Y:S01]  /*4910*/  @P0 STG.E.U16 desc[UR12][R2.64], R56 ;  /* 0x0000003802000986 */ /* 0x000fe2000c10150c */
[----:B------:R-:W-:Y:S01]  /*4920*/  ISETP.GT.AND P0, PT, R16, 0x8, P2 ;  /* 0x000000081000780c */ /* 0x000fe20001704270 */
[-C--:B------:R-:W-:Y:S01]  /*4930*/  FMUL R61, R61, R0.reuse ;  /* 0x000000003d3d7220 */ /* 0x080fe20000400000 */
[----:B------:R-:W-:Y:S01]  /*4940*/  SHF.L.U64.HI R19, R20, 0x1, R19 ;  /* 0x0000000114137819 */ /* 0x000fe20000010213 */
[----:B------:R-:W-:Y:S01]  /*4950*/  FMUL R62, R62, R0 ;  /* 0x000000003e3e7220 */ /* 0x000fe20000400000 */
[----:B------:R-:W-:Y:S01]  /*4960*/  IADD3 R4, P3, R7, R2, RZ ;  /* 0x0000000207047210 */ /* 0x000fe20007f7e0ff */
[-C--:B------:R-:W-:Y:S01]  /*4970*/  FMUL R63, R63, R0.reuse ;  /* 0x000000003f3f7220 */ /* 0x080fe20000400000 */
[----:B------:R-:W-:Y:S01]  /*4980*/  F2FP.F16.F32.PACK_AB R57, RZ, R57 ;  /* 0x00000039ff39723e */ /* 0x000fe200000000ff */
[----:B------:R-:W-:Y:S01]  /*4990*/  FMUL R64, R64, R0 ;  /* 0x0000000040407220 */ /* 0x000fe20000400000 */
[----:B------:R-:W-:Y:S01]  /*49a0*/  F2FP.F16.F32.PACK_AB R58, RZ, R58 ;  /* 0x0000003aff3a723e */ /* 0x000fe200000000ff */
[----:B------:R-:W-:Y:S01]  /*49b0*/  IMAD.X R5, R19, 0x1, R3, P3 ;  /* 0x0000000113057824 */ /* 0x000fe200018e0603 */
[C---:B------:R-:W-:Y:S01]  /*49c0*/  ISETP.GT.AND P5, PT, R15.reuse, 0x8, PT ;  /* 0x000000080f00780c */ /* 0x040fe20003fa4270 */
[----:B------:R-:W-:Y:S01]  /*49d0*/  @P1 STG.E.U16 desc[UR12][R2.64+0x2], R57 ;  /* 0x0000023902001986 */ /* 0x000fe2000c10150c */
[----:B------:R-:W-:Y:S01]  /*49e0*/  ISETP.GT.AND P4, PT, R15, 0x9, PT ;  /* 0x000000090f00780c */ /* 0x000fe20003f84270 */
[-C--:B------:R-:W-:Y:S01]  /*49f0*/  FMUL R65, R65, R0.reuse ;  /* 0x0000000041417220 */ /* 0x080fe20000400000 */
[C---:B------:R-:W-:Y:S01]  /*4a00*/  ISETP.GT.AND P2, PT, R16.reuse, 0x8, P6 ;  /* 0x000000081000780c */ /* 0x040fe20003744270 */
[----:B------:R-:W-:Y:S01]  /*4a10*/  @P0 STG.E.U16 desc[UR12][R4.64], R58 ;  /* 0x0000003a04000986 */ /* 0x000fe2000c10150c */
[----:B------:R-:W-:Y:S01]  /*4a20*/  ISETP.GT.AND P0, PT, R16, RZ, P5 ;  /* 0x000000ff1000720c */ /* 0x000fe20002f04270 */
[-C--:B------:R-:W-:Y:S01]  /*4a30*/  FMUL R66, R66, R0.reuse ;  /* 0x0000000042427220 */ /* 0x080fe20000400000 */
[----:B------:R-:W-:Y:S01]  /*4a40*/  ISETP.GT.AND P1, PT, R16, RZ, P4 ;  /* 0x000000ff1000720c */ /* 0x000fe20002724270 */
[-C--:B------:R-:W-:Y:S01]  /*4a50*/  FMUL R67, R67, R0.reuse ;  /* 0x0000000043437220 */ /* 0x080fe20000400000 */
[----:B------:R-:W-:Y:S01]  /*4a60*/  F2FP.F16.F32.PACK_AB R59, RZ, R59 ;  /* 0x0000003bff3b723e */ /* 0x000fe200000000ff */
[----:B------:R-:W-:Y:S01]  /*4a70*/  FMUL R68, R68, R0 ;  /* 0x0000000044447220 */ /* 0x000fe20000400000 */
[----:B------:R-:W-:Y:S01]  /*4a80*/  F2FP.F16.F32.PACK_AB R60, RZ, R60 ;  /* 0x0000003cff3c723e */ /* 0x000fe200000000ff */
[-C--:B------:R-:W-:Y:S01]  /*4a90*/  FMUL R69, R69, R0.reuse ;  /* 0x0000000045457220 */ /* 0x080fe20000400000 */
[----:B------:R-:W-:Y:S01]  /*4aa0*/  F2FP.F16.F32.PACK_AB R61, RZ, R61 ;  /* 0x0000003dff3d723e */ /* 0x000fe200000000ff */
[-C--:B------:R-:W-:Y:S01]  /*4ab0*/  FMUL R70, R70, R0.reuse ;  /* 0x0000000046467220 */ /* 0x080fe20000400000 */
[C---:B------:R-:W-:Y:S01]  /*4ac0*/  SHF.L.U64.HI R9, R17.reuse, 0x1, R18 ;  /* 0x0000000111097819 */ /* 0x040fe20000010212 */
[----:B------:R-:W-:Y:S01]  /*4ad0*/  IMAD.SHL.U32 R17, R17, 0x2, RZ ;  /* 0x0000000211117824 */ /* 0x000fe200078e00ff */
[----:B------:R-:W-:Y:S01]  /*4ae0*/  @P2 STG.E.U16 desc[UR12][R4.64+0x2], R59 ;  /* 0x0000023b04002986 */ /* 0x000fe2000c10150c */
[----:B------:R-:W-:Y:S01]  /*4af0*/  ISETP.GT.AND P2, PT, R16, 0x8, P5 ;  /* 0x000000081000780c */ /* 0x000fe20002f44270 */
[----:B------:R-:W-:Y:S01]  /*4b00*/  FMUL R71, R71, R0 ;  /* 0x0000000047477220 */ /* 0x000fe20000400000 */
[----:B------:R-:W-:Y:S01]  /*4b10*/  ISETP.GT.AND P3, PT, R15, 0x10, PT ;  /* 0x000000100f00780c */ /* 0x000fe20003f64270 */
[----:B------:R-:W-:Y:S01]  /*4b20*/  @P0 STG.E.U16 desc[UR12][R2.64+0x10], R60 ;  /* 0x0000103c02000986 */ /* 0x000fe2000c10150c */
[----:B------:R-:W-:Y:S01]  /*4b30*/  F2FP.F16.F32.PACK_AB R62, RZ, R62 ;  /* 0x0000003eff3e723e */ /* 0x000fe200000000ff */
[----:B------:R-:W-:Y:S01]  /*4b40*/  FMUL R72, R72, R0 ;  /* 0x0000000048487220 */ /* 0x000fe20000400000 */
[----:B------:R-:W-:Y:S01]  /*4b50*/  F2FP.F16.F32.PACK_AB R63, RZ, R63 ;  /* 0x0000003fff3f723e */ /* 0x000fe200000000ff */
[----:B------:R-:W-:Y:S01]  /*4b60*/  @P1 STG.E.U16 desc[UR12][R2.64+0x12], R61 ;  /* 0x0000123d02001986 */ /* 0x000fe2000c10150c */
[----:B------:R-:W-:Y:S01]  /*4b70*/  IADD3 R6, P0, P1, R17, R2, R7 ;  /* 0x0000000211067210 */ /* 0x000fe2000791e007 */
[----:B------:R-:W-:Y:S01]  /*4b80*/  FMUL R73, R73, R0 ;  /* 0x0000000049497220 */ /* 0x000fe20000400000 */
[----:B------:R-:W-:Y:S01]  /*4b90*/  F2FP.F16.F32.PACK_AB R64, RZ, R64 ;  /* 0x00000040ff40723e */ /* 0x000fe200000000ff */
[-C--:B------:R-:W-:Y:S01]  /*4ba0*/  FMUL R74, R74, R0.reuse ;  /* 0x000000004a4a7220 */ /* 0x080fe20000400000 */
[----:B------:R-:W-:Y:S01]  /*4bb0*/  IADD3.X R7, R9, R3, R19, P0, P1 ;  /* 0x0000000309077210 */ /* 0x000fe200007e2413 */
[----:B------:R-:W-:Y:S01]  /*4bc0*/  @P2 STG.E.U16 desc[UR12][R4.64+0x10], R62 ;  /* 0x0000103e04002986 */ /* 0x000fe2000c10150c */
[C---:B------:R-:W-:Y:S01]  /*4bd0*/  ISETP.GT.AND P1, PT, R16.reuse, 0x8, P4 ;  /* 0x000000081000780c */ /* 0x040fe20002724270 */
[-C--:B------:R-:W-:Y:S01]  /*4be0*/  FMUL R75, R75, R0.reuse ;  /* 0x000000004b4b7220 */ /* 0x080fe20000400000 */
[----:B------:R-:W-:Y:S01]  /*4bf0*/  ISETP.GT.AND P0, PT, R16, RZ, P3 ;  /* 0x000000ff1000720c */ /* 0x000fe20001f04270 */
[-C--:B------:R-:W-:Y:S01]  /*4c00*/  FMUL R76, R76, R0.reuse ;  /* 0x000000004c4c7220 */ /* 0x080fe20000400000 */
[----:B------:R-:W-:Y:S01]  /*4c10*/  ISETP.GT.AND P2, PT, R15, 0x11, PT ;  /* 0x000000110f00780c */ /* 0x000fe20003f44270 */
[-C--:B------:R-:W-:Y:S01]  /*4c20*/  FMUL R77, R77, R0.reuse ;  /* 0x000000004d4d7220 */ /* 0x080fe20000400000 */
[----:B------:R-:W-:Y:S01]  /*4c30*/  F2FP.F16.F32.PACK_AB R65, RZ, R65 ;  /* 0x00000041ff41723e */ /* 0x000fe200000000ff */
[----:B------:R-:W-:Y:S01]  /*4c40*/  FMUL R78, R78, R0 ;  /* 0x000000004e4e7220 */ /* 0x000fe20000400000 */
[----:B------:R-:W-:Y:S01]  /*4c50*/  F2FP.F16.F32.PACK_AB R66, RZ, R66 ;  /* 0x00000042ff42723e */ /* 0x000fe200000000ff */
[-C--:B------:R-:W-:Y:S01]  /*4c60*/  FMUL R79, R79, R0.reuse ;  /* 0x000000004f4f7220 */ /* 0x080fe20000400000 */
[----:B------:R-:W-:Y:S01]  /*4c70*/  F2FP.F16.F32.PACK_AB R67, RZ, R67 ;  /* 0x00000043ff43723e */ /* 0x000fe200000000ff */
[----:B------:R-:W-:Y:S01]  /*4c80*/  FMUL R80, R80, R0 ;  /* 0x0000000050507220 */ /* 0x000fe20000400000 */
[----:B------:R-:W-:Y:S01]  /*4c90*/  F2FP.F16.F32.PACK_AB R68, RZ, R68 ;  /* 0x00000044ff44723e */ /* 0x000fe200000000ff */
[----:B------:R-:W-:Y:S01]  /*4ca0*/  @P1 STG.E.U16 desc[UR12][R4.64+0x12], R63 ;  /* 0x0000123f04001986 */ /* 0x000fe2000c10150c */
[----:B------:R-:W-:Y:S01]  /*4cb0*/  ISETP.GT.AND P1, PT, R15, 0x19, PT ;  /* 0x000000190f00780c */ /* 0x000fe20003f24270 */
[-C--:B------:R-:W-:Y:S01]  /*4cc0*/  FMUL R81, R81, R0.reuse ;  /* 0x0000000051517220 */ /* 0x080fe20000400000 */
[----:B------:R-:W-:Y:S01]  /*4cd0*/  F2FP.F16.F32.PACK_AB R69, RZ, R69 ;  /* 0x00000045ff45723e */ /* 0x000fe200000000ff */
[----:B------:R-:W-:Y:S01]  /*4ce0*/  @P0 STG.E.U16 desc[UR12][R2.64+0x20], R64 ;  /* 0x0000204002000986 */ /* 0x000fe2000c10150c */
[----:B------:R-:W-:Y:S01]  /*4cf0*/  ISETP.GT.AND P0, PT, R16, RZ, P2 ;  /* 0x000000ff1000720c */ /* 0x000fe20001704270 */
[----:B------:R-:W-:Y:S01]  /*4d00*/  FMUL R82, R82, R0 ;  /* 0x0000000052527220 */ /* 0x000fe20000400000 */
[----:B------:R-:W-:Y:S01]  /*4d10*/  F2FP.F16.F32.PACK_AB R70, RZ, R70 ;  /* 0x00000046ff46723e */ /* 0x000fe200000000ff */
        /* <DEDUP_REMOVED lines=10> */
[----:B------:R-:W-:Y:S01]  /*4dc0*/  @P0 STG.E.U16 desc[UR12][R2.64+0x22], R65 ;  /* 0x0000224102000986 */ /* 0x000fe2000c10150c */
[----:B------:R-:W-:Y:S01]  /*4dd0*/  ISETP.GT.AND P0, PT, R16, 0x8, P3 ;  /* 0x000000081000780c */ /* 0x000fe20001f04270 */
[-C--:B------:R-:W-:Y:S01]  /*4de0*/  FMUL R24, R24, R0.reuse ;  /* 0x0000000018187220 */ /* 0x080fe20000400000 */
[----:B------:R-:W-:Y:S01]  /*4df0*/  ISETP.GT.AND P5, PT, R15, 0x28, PT ;  /* 0x000000280f00780c */ /* 0x000fe20003fa4270 */
        /* <DEDUP_REMOVED lines=8> */
[-C--:B------:R-:W-:Y:S01]  /*4e80*/  FMUL R29, R29, R0.reuse ;  /* 0x000000001d1d7220 */ /* 0x080fe20000400000 */
[C---:B------:R-:W-:Y:S01]  /*4e90*/  ISETP.GT.AND P4, PT, R15.reuse, 0x30, PT ;  /* 0x000000300f00780c */ /* 0x040fe20003f84270 */
[----:B------:R-:W-:Y:S01]  /*4ea0*/  @P0 STG.E.U16 desc[UR12][R4.64+0x20], R66 ;  /* 0x0000204204000986 */ /* 0x000fe2000c10150c */
[----:B------:R-:W-:Y:S01]  /*4eb0*/  ISETP.GT.AND P0, PT, R16, 0x8, P2 ;  /* 0x000000081000780c */ /* 0x000fe20001704270 */
[-C--:B------:R-:W-:Y:S01]  /*4ec0*/  FMUL R30, R30, R0.reuse ;  /* 0x000000001e1e7220 */ /* 0x080fe20000400000 */
[----:B------:R-:W-:Y:S01]  /*4ed0*/  ISETP.GT.AND P2, PT, R15, 0x18, PT ;  /* 0x000000180f00780c */ /* 0x000fe20003f44270 */
[----:B------:R-:W-:Y:S01]  /*4ee0*/  FMUL R31, R31, R0 ;  /* 0x000000001f1f7220 */ /* 0x000fe20000400000 */
[----:B------:R-:W-:Y:S01]  /*4ef0*/  F2FP.F16.F32.PACK_AB R80, RZ, R80 ;  /* 0x00000050ff50723e */ /* 0x000fe200000000ff */
        /* <DEDUP_REMOVED lines=8> */
[----:B------:R-:W-:Y:S01]  /*4f80*/  @P0 STG.E.U16 desc[UR12][R4.64+0x22], R67 ;  /* 0x0000224304000986 */ /* 0x000fe2000c10150c */
[----:B------:R-:W-:Y:S01]  /*4f90*/  ISETP.GT.AND P0, PT, R16, RZ, P2 ;  /* 0x000000ff1000720c */ /* 0x000fe20001704270 */
[----:B------:R-:W-:Y:S01]  /*4fa0*/  FMUL R36, R36, R0 ;  /* 0x0000000024247220 */ /* 0x000fe20000400000 */
[----:B------:R-:W-:Y:S01]  /*4fb0*/  F2FP.F16.F32.PACK_AB R84, RZ, R84 ;  /* 0x00000054ff54723e */ /* 0x000fe200000000ff */
[-C--:B------:R-:W-:Y:S01]  /*4fc0*/  FMUL R37, R37, R0.reuse ;  /* 0x0000000025257220 */ /* 0x080fe20000400000 */
[----:B------:R-:W-:Y:S01]  /*4fd0*/  P2R R12, PR, RZ, 0x20 ;  /* 0x00000020ff0c7803 */ /* 0x000fe20000000000 */
        /* <DEDUP_REMOVED lines=9> */
[----:B------:R-:W-:Y:S01]  /*5070*/  ISETP.GT.AND P0, PT, R16, RZ, P1 ;  /* 0x000000ff1000720c */ /* 0x000fe20000f04270 */
        /* <DEDUP_REMOVED lines=13> */
[----:B------:R-:W-:Y:S01]  /*5150*/  ISETP.GT.AND P0, PT, R16, 0x8, P2 ;  /* 0x000000081000780c */ /* 0x000fe20001704270 */
        /* <DEDUP_REMOVED lines=17> */
[----:B------:R-:W-:-:S02]  /*5270*/  F2FP.F16.F32.PACK_AB R36, RZ, R36 ;  /* 0x00000024ff24723e */ /* 0x000fc400000000ff */
[----:B------:R-:W-:Y:S02]  /*5280*/  F2FP.F16.F32.PACK_AB R37, RZ, R37 ;  /* 0x00000025ff25723e */ /* 0x000fe400000000ff */
[----:B------:R-:W-:Y:S02]  /*5290*/  F2FP.F16.F32.PACK_AB R38, RZ, R38 ;  /* 0x00000026ff26723e */ /* 0x000fe400000000ff */
[----:B------:R-:W-:Y:S02]  /*52a0*/  F2FP.F16.F32.PACK_AB R39, RZ, R39 ;  /* 0x00000027ff27723e */ /* 0x000fe400000000ff */
[----:B------:R-:W-:Y:S01]  /*52b0*/  F2FP.F16.F32.PACK_AB R40, RZ, R40 ;  /* 0x00000028ff28723e */ /* 0x000fe200000000ff */
[----:B------:R-:W-:Y:S01]  /*52c0*/  @P0 STG.E.U16 desc[UR12][R4.64+0x32], R71 ;  /* 0x0000324704000986 */ /* 0x000fe2000c10150c */
[----:B------:R-:W-:Y:S02]  /*52d0*/  ISETP.GT.AND P0, PT, R16, RZ, P2 ;  /* 0x000000ff1000720c */ /* 0x000fe40001704270 */
[----:B------:R-:W-:-:S02]  /*52e0*/  F2FP.F16.F32.PACK_AB R41, RZ, R41 ;  /* 0x00000029ff29723e */ /* 0x000fc400000000ff */
[----:B------:R-:W-:Y:S02]  /*52f0*/  F2FP.F16.F32.PACK_AB R42, RZ, R42 ;  /* 0x0000002aff2a723e */ /* 0x000fe400000000ff */
[----:B------:R-:W-:Y:S02]  /*5300*/  F2FP.F16.F32.PACK_AB R43, RZ, R43 ;  /* 0x0000002bff2b723e */ /* 0x000fe400000000ff */
[----:B------:R-:W-:Y:S02]  /*5310*/  F2FP.F16.F32.PACK_AB R44, RZ, R44 ;  /* 0x0000002cff2c723e */ /* 0x000fe400000000ff */
[----:B------:R-:W-:Y:S02]  /*5320*/  F2FP.F16.F32.PACK_AB R45, RZ, R45 ;  /* 0x0000002dff2d723e */ /* 0x000fe400000000ff */
[----:B------:R-:W-:Y:S01]  /*5330*/  F2FP.F16.F32.PACK_AB R46, RZ, R46 ;  /* 0x0000002eff2e723e */ /* 0x000fe200000000ff */
[----:B------:R-:W-:Y:S01]  /*5340*/  @P0 STG.E.U16 desc[UR12][R2.64+0x40], R72 ;  /* 0x0000404802000986 */ /* 0x000fe2000c10150c */
[----:B------:R-:W-:-:S02]  /*5350*/  ISETP.GT.AND P0, PT, R16, RZ, P1 ;  /* 0x000000ff1000720c */ /* 0x000fc40000f04270 */
[----:B------:R-:W-:Y:S02]  /*5360*/  F2FP.F16.F32.PACK_AB R47, RZ, R47 ;  /* 0x0000002fff2f723e */ /* 0x000fe400000000ff */
[----:B------:R-:W-:Y:S02]  /*5370*/  F2FP.F16.F32.PACK_AB R48, RZ, R48 ;  /* 0x00000030ff30723e */ /* 0x000fe400000000ff */
[----:B------:R-:W-:Y:S02]  /*5380*/  F2FP.F16.F32.PACK_AB R49, RZ, R49 ;  /* 0x00000031ff31723e */ /* 0x000fe400000000ff */
[----:B------:R-:W-:Y:S02]  /*5390*/  F2FP.F16.F32.PACK_AB R50, RZ, R50 ;  /* 0x00000032ff32723e */ /* 0x000fe400000000ff */
[----:B------:R-:W-:Y:S02]  /*53a0*/  F2FP.F16.F32.PACK_AB R51, RZ, R51 ;  /* 0x00000033ff33723e */ /* 0x000fe400000000ff */
[----:B------:R-:W-:Y:S01]  /*53b0*/  F2FP.F16.F32.PACK_AB R52, RZ, R52 ;  /* 0x00000034ff34723e */ /* 0x000fe200000000ff */
[----:B------:R-:W-:Y:S01]  /*53c0*/  @P0 STG.E.U16 desc[UR12][R2.64+0x42], R73 ;  /* 0x0000424902000986 */ /* 0x000fe2000c10150c */
[----:B------:R-:W-:-:S02]  /*53d0*/  ISETP.GT.AND P0, PT, R16, 0x8, P2 ;  /* 0x000000081000780c */ /* 0x000fc40001704270 */
[----:B------:R-:W-:Y:S02]  /*53e0*/  ISETP.GT.AND P2, PT, R15, 0x38, PT ;  /* 0x000000380f00780c */ /* 0x000fe40003f44270 */
[----:B------:R-:W-:Y:S02]  /*53f0*/  F2FP.F16.F32.PACK_AB R53, RZ, R53 ;  /* 0x00000035ff35723e */ /* 0x000fe400000000ff */
[----:B------:R-:W-:-:S07]  /*5400*/  F2FP.F16.F32.PACK_AB R54, RZ, R54 ;  /* 0x00000036ff36723e */ /* 0x000fce00000000ff */
[----:B------:R-:W-:Y:S01]  /*5410*/  @P0 STG.E.U16 desc[UR12][R4.64+0x40], R74 ;  /* 0x0000404a04000986 */ /* 0x000fe2000c10150c */
[----:B------:R-:W-:-:S13]  /*5420*/  ISETP.GT.AND P0, PT, R16, 0x8, P1 ;  /* 0x000000081000780c */ /* 0x000fda0000f04270 */
[----:B------:R-:W-:Y:S01]  /*5430*/  @P0 STG.E.U16 desc[UR12][R4.64+0x42], R75 ;  /* 0x0000424b04000986 */ /* 0x000fe2000c10150c */
[----:B------:R-:W-:-:S13]  /*5440*/  ISETP.GT.AND P0, PT, R16, RZ, P5 ;  /* 0x000000ff1000720c */ /* 0x000fda0002f04270 */
[----:B------:R-:W-:Y:S01]  /*5450*/  @P0 STG.E.U16 desc[UR12][R2.64+0x50], R76 ;  /* 0x0000504c02000986 */ /* 0x000fe2000c10150c */
[----:B------:R-:W-:-:S04]  /*5460*/  ISETP.GT.AND P0, PT, R15, 0x29, PT ;  /* 0x000000290f00780c */ /* 0x000fc80003f04270 */
[----:B------:R-:W-:Y:S02]  /*5470*/  ISETP.GT.AND P1, PT, R16, RZ, P0 ;  /* 0x000000ff1000720c */ /* 0x000fe40000724270 */
[----:B------:R-:W-:-:S11]  /*5480*/  P2R R13, PR, RZ, 0x1 ;  /* 0x00000001ff0d7803 */ /* 0x000fd60000000000 */
[----:B------:R-:W-:Y:S01]  /*5490*/  @P1 STG.E.U16 desc[UR12][R2.64+0x52], R77 ;  /* 0x0000524d02001986 */ /* 0x000fe2000c10150c */
[----:B------:R-:W-:-:S13]  /*54a0*/  ISETP.GT.AND P1, PT, R16, 0x8, P5 ;  /* 0x000000081000780c */ /* 0x000fda0002f24270 */
[----:B------:R-:W-:Y:S01]  /*54b0*/  @P1 STG.E.U16 desc[UR12][R4.64+0x50], R78 ;  /* 0x0000504e04001986 */ /* 0x000fe2000c10150c */
[C---:B------:R-:W-:Y:S02]  /*54c0*/  ISETP.GT.AND P1, PT, R16.reuse, 0x8, P0 ;  /* 0x000000081000780c */ /* 0x040fe40000724270 */
[----:B------:R-:W-:-:S11]  /*54d0*/  ISETP.GT.AND P0, PT, R16, 0x8, P2 ;  /* 0x000000081000780c */ /* 0x000fd60001704270 */
[----:B------:R-:W-:Y:S01]  /*54e0*/  @P1 STG.E.U16 desc[UR12][R4.64+0x52], R79 ;  /* 0x0000524f04001986 */ /* 0x000fe2000c10150c */
[----:B------:R-:W-:-:S13]  /*54f0*/  ISETP.GT.AND P1, PT, R16, RZ, P4 ;  /* 0x000000ff1000720c */ /* 0x000fda0002724270 */
[----:B------:R-:W-:Y:S01]  /*5500*/  @P1 STG.E.U16 desc[UR12][R2.64+0x60], R80 ;  /* 0x0000605002001986 */ /* 0x000fe2000c10150c */
[----:B------:R-:W-:-:S13]  /*5510*/  ISETP.GT.AND P1, PT, R16, RZ, P3 ;  /* 0x000000ff1000720c */ /* 0x000fda0001f24270 */
[----:B------:R-:W-:Y:S01]  /*5520*/  @P1 STG.E.U16 desc[UR12][R2.64+0x62], R81 ;  /* 0x0000625102001986 */ /* 0x000fe2000c10150c */
[----:B------:R-:W-:-:S13]  /*5530*/  ISETP.GT.AND P1, PT, R16, 0x8, P4 ;  /* 0x000000081000780c */ /* 0x000fda0002724270 */
[----:B------:R-:W-:Y:S01]  /*5540*/  @P1 STG.E.U16 desc[UR12][R4.64+0x60], R82 ;  /* 0x0000605204001986 */ /* 0x000fe2000c10150c */
[----:B------:R-:W-:-:S13]  /*5550*/  ISETP.GT.AND P1, PT, R16, 0x8, P3 ;  /* 0x000000081000780c */ /* 0x000fda0001f24270 */
[----:B------:R-:W-:Y:S01]  /*5560*/  @P1 STG.E.U16 desc[UR12][R4.64+0x62], R83 ;  /* 0x0000625304001986 */ /* 0x000fe2000c10150c */
[----:B------:R-:W-:-:S05]  /*5570*/  IADD3 R10, P1, R17, R4, RZ ;  /* 0x00000004110a7210 */ /* 0x000fca0007f3e0ff */
[----:B------:R-:W-:Y:S01]  /*5580*/  IMAD.X R11, R9, 0x1, R5, P1 ;  /* 0x00000001090b7824 */ /* 0x000fe200008e0605 */
[----:B------:R-:W-:-:S13]  /*5590*/  ISETP.GT.AND P1, PT, R16, RZ, P2 ;  /* 0x000000ff1000720c */ /* 0x000fda0001724270 */
[----:B------:R-:W-:Y:S01]  /*55a0*/  @P1 STG.E.U16 desc[UR12][R2.64+0x70], R84 ;  /* 0x0000705402001986 */ /* 0x000fe2000c10150c */
[----:B------:R-:W-:-:S05]  /*55b0*/  IADD3 R8, P1, R17, R2, RZ ;  /* 0x0000000211087210 */ /* 0x000fca0007f3e0ff */
[----:B------:R-:W-:Y:S01]  /*55c0*/  IMAD.X R9, R9, 0x1, R3, P1 ;  /* 0x0000000109097824 */ /* 0x000fe200008e0603 */
[----:B------:R-:W-:-:S04]  /*55d0*/  ISETP.GT.AND P1, PT, R15, 0x39, PT ;  /* 0x000000390f00780c */ /* 0x000fc80003f24270 */
[----:B------:R-:W-:-:S13]  /*55e0*/  ISETP.GT.AND P5, PT, R16, RZ, P1 ;  /* 0x000000ff1000720c */ /* 0x000fda0000fa4270 */
[----:B------:R0:W-:Y:S01]  /*55f0*/  @P5 STG.E.U16 desc[UR12][R2.64+0x72], R85 ;  /* 0x0000725502005986 */ /* 0x0001e2000c10150c */
[----:B------:R-:W-:-:S03]  /*5600*/  ISETP.GT.AND P5, PT, R15, RZ, PT ;  /* 0x000000ff0f00720c */ /* 0x000fc60003fa4270 */
[----:B------:R-:W-:Y:S01]  /*5610*/  @P0 STG.E.U16 desc[UR12][R4.64+0x70], R86 ;  /* 0x0000705604000986 */ /* 0x000fe2000c10150c */
[----:B------:R-:W-:-:S13]  /*5620*/  ISETP.GT.AND P0, PT, R16, 0x8, P1 ;  /* 0x000000081000780c */ /* 0x000fda0000f04270 */
[----:B------:R-:W-:Y:S01]  /*5630*/  @P0 STG.E.U16 desc[UR12][R4.64+0x72], R87 ;  /* 0x0000725704000986 */ /* 0x000fe2000c10150c */
[C---:B------:R-:W-:Y:S02]  /*5640*/  ISETP.GT.AND P0, PT, R16.reuse, 0x40, P5 ;  /* 0x000000401000780c */ /* 0x040fe40002f04270 */
[----:B------:R-:W-:-:S11]  /*5650*/  ISETP.GT.AND P5, PT, R16, 0x48, P5 ;  /* 0x000000481000780c */ /* 0x000fd60002fa4270 */
[----:B------:R-:W-:Y:S01]  /*5660*/  @P0 STG.E.U16 desc[UR12][R8.64], R24 ;  /* 0x0000001808000986 */ /* 0x000fe2000c10150c */
[C---:B------:R-:W-:Y:S02]  /*5670*/  ISETP.GT.AND P0, PT, R16.reuse, 0x40, P6 ;  /* 0x000000401000780c */ /* 0x040fe40003704270 */
[----:B------:R-:W-:-:S11]  /*5680*/  ISETP.GT.AND P6, PT, R16, 0x48, P6 ;  /* 0x000000481000780c */ /* 0x000fd600037c4270 */
[----:B0-----:R-:W-:Y:S02]  /*5690*/  @P0 IMAD.MOV.U32 R2, RZ, RZ, R8 ;  /* 0x000000ffff020224 */ /* 0x001fe400078e0008 */
[----:B------:R-:W-:-:S05]  /*56a0*/  @P0 IMAD.MOV.U32 R3, RZ, RZ, R9 ;  /* 0x000000ffff030224 */ /* 0x000fca00078e0009 */
[----:B------:R0:W-:Y:S01]  /*56b0*/  @P0 STG.E.U16 desc[UR12][R2.64+0x2], R25 ;  /* 0x0000021902000986 */ /* 0x0001e2000c10150c */
[----:B------:R-:W-:-:S03]  /*56c0*/  ISETP.NE.AND P0, PT, R13, RZ, PT ;  /* 0x000000ff0d00720c */ /* 0x000fc60003f05270 */
[----:B------:R-:W-:Y:S01]  /*56d0*/  @P5 STG.E.U16 desc[UR12][R10.64], R26 ;  /* 0x0000001a0a005986 */ /* 0x000fe2000c10150c */
[----:B------:R-:W-:-:S03]  /*56e0*/  ISETP.NE.AND P5, PT, R12, RZ, PT ;  /* 0x000000ff0c00720c */ /* 0x000fc60003fa5270 */
[----:B------:R-:W-:Y:S01]  /*56f0*/  @P6 STG.E.U16 desc[UR12][R10.64+0x2], R27 ;  /* 0x0000021b0a006986 */ /* 0x000fe2000c10150c */
[----:B------:R-:W-:-:S04]  /*5700*/  ISETP.GT.AND P6, PT, R15, 0x8, PT ;  /* 0x000000080f00780c */ /* 0x000fc80003fc4270 */
[----:B------:R-:W-:-:S13]  /*5710*/  ISETP.GT.AND P6, PT, R16, 0x40, P6 ;  /* 0x000000401000780c */ /* 0x000fda00037c4270 */
[----:B0-----:R-:W-:Y:S02]  /*5720*/  @P6 IMAD.MOV.U32 R2, RZ, RZ, R8 ;  /* 0x000000ffff026224 */ /* 0x001fe400078e0008 */
[----:B------:R-:W-:-:S05]  /*5730*/  @P6 IMAD.MOV.U32 R3, RZ, RZ, R9 ;  /* 0x000000ffff036224 */ /* 0x000fca00078e0009 */
[----:B------:R0:W-:Y:S01]  /*5740*/  @P6 STG.E.U16 desc[UR12][R2.64+0x10], R28 ;  /* 0x0000101c02006986 */ /* 0x0001e2000c10150c */
[----:B------:R-:W-:-:S04]  /*5750*/  ISETP.GT.AND P6, PT, R15, 0x9, PT ;  /* 0x000000090f00780c */ /* 0x000fc80003fc4270 */
[----:B------:R-:W-:-:S13]  /*5760*/  ISETP.GT.AND P6, PT, R16, 0x40, P6 ;  /* 0x000000401000780c */ /* 0x000fda00037c4270 */
[----:B0-----:R-:W-:Y:S02]  /*5770*/  @P6 IMAD.MOV.U32 R2, RZ, RZ, R8 ;  /* 0x000000ffff026224 */ /* 0x001fe400078e0008 */
[----:B------:R-:W-:-:S05]  /*5780*/  @P6 IMAD.MOV.U32 R3, RZ, RZ, R9 ;  /* 0x000000ffff036224 */ /* 0x000fca00078e0009 */
[----:B------:R0:W-:Y:S01]  /*5790*/  @P6 STG.E.U16 desc[UR12][R2.64+0x12], R29 ;  /* 0x0000121d02006986 */ /* 0x0001e2000c10150c */
[----:B------:R-:W-:-:S04]  /*57a0*/  ISETP.GT.AND P6, PT, R15, 0x8, PT ;  /* 0x000000080f00780c */ /* 0x000fc80003fc4270 */
[----:B------:R-:W-:-:S13]  /*57b0*/  ISETP.GT.AND P6, PT, R16, 0x48, P6 ;  /* 0x000000481000780c */ /* 0x000fda00037c4270 */
        /* <DEDUP_REMOVED lines=66> */
[C---:B------:R-:W-:Y:S02]  /*5be0*/  ISETP.GT.AND P6, PT, R16.reuse, 0x40, P5 ;  /* 0x000000401000780c */ /* 0x040fe40002fc4270 */
[----:B------:R-:W-:-:S11]  /*5bf0*/  ISETP.GT.AND P5, PT, R16, 0x48, P5 ;  /* 0x000000481000780c */ /* 0x000fd60002fa4270 */
        /* <DEDUP_REMOVED lines=9> */
[----:B------:R-:W-:Y:S01]  /*5c90*/  ISETP.GT.AND P4, PT, R16, 0x48, P4 ;  /* 0x000000481000780c */ /* 0x000fe20002784270 */
        /* <DEDUP_REMOVED lines=17> */
[----:B------:R0:W-:Y:S02]  /*5db0*/  @P0 STG.E.U16 desc[UR12][R2.64+0x62], R49 ;  /* 0x0000623102000986 */ /* 0x0001e4000c10150c */
        /* <DEDUP_REMOVED lines=8> */
[----:B------:R0:W-:Y:S04]  /*5e40*/  @P6 STG.E.U16 desc[UR12][R2.64+0x70], R52 ;  /* 0x0000703402006986 */ /* 0x0001e8000c10150c */
[----:B------:R1:W-:Y:S01]  /*5e50*/  @P5 STG.E.U16 desc[UR12][R8.64+0x72], R53 ;  /* 0x0000723508005986 */ /* 0x0003e2000c10150c */
[----:B0-----:R-:W-:Y:S02]  /*5e60*/  @P2 IMAD.MOV.U32 R2, RZ, RZ, R6 ;  /* 0x000000ffff022224 */ /* 0x001fe400078e0006 */
[----:B------:R-:W-:-:S05]  /*5e70*/  @P2 IMAD.MOV.U32 R3, RZ, RZ, R7 ;  /* 0x000000ffff032224 */ /* 0x000fca00078e0007 */
[----:B------:R1:W-:Y:S01]  /*5e80*/  @P2 STG.E.U16 desc[UR12][R2.64+0x70], R54 ;  /* 0x0000703602002986 */ /* 0x0003e2000c10150c */
[----:B------:R-:W-:Y:S05]  /*5e90*/  @!P1 EXIT ;  /* 0x000000000000994d */ /* 0x000fea0003800000 */
[----:B------:R-:W-:-:S05]  /*5ea0*/  F2FP.F16.F32.PACK_AB R0, RZ, R0 ;  /* 0x00000000ff00723e */ /* 0x000fca00000000ff */
[----:B------:R-:W-:Y:S01]  /*5eb0*/  STG.E.U16 desc[UR12][R6.64+0x72], R0 ;  /* 0x0000720006007986 */ /* 0x000fe2000c10150c */
[----:B------:R-:W-:Y:S05]  /*5ec0*/  EXIT ;  /* 0x000000000000794d */ /* 0x000fea0003800000 */
.L_x_10:
[----:B------:R-:W-:-:S13]  /*5ed0*/  ISETP.NE.AND P0, PT, R6, RZ, PT ;  /* 0x000000ff0600720c */ /* 0x000fda0003f05270 */
[----:B------:R-:W-:Y:S05]  /*5ee0*/  @P0 EXIT ;  /* 0x000000000000094d */ /* 0x000fea0003800000 */
[----:B------:R-:W-:-:S13]  /*5ef0*/  ELECT P0, URZ, PT ;  /* 0x00000000003f782f */ /* 0x000fda0003800000 */
[----:B------:R-:W-:Y:S05]  /*5f00*/  @!P0 BRA `(.L_x_145) ;  /* 0x00000008000c8947 */ /* 0x000fea0003800000 */
[----:B------:R-:W-:Y:S02]  /*5f10*/  ISETP.GE.AND P0, PT, R3, 0x1, PT ;  /* 0x000000010300780c */ /* 0x000fe40003f06270 */
[----:B0-2---:R-:W-:-:S04]  /*5f20*/  SHF.R.S32.HI R5, RZ, 0x1f, R8 ;  /* 0x0000001fff057819 */ /* 0x005fc80000011408 */
[----:B------:R-:W-:-:S07]  /*5f30*/  LEA.HI R5, R5, R8, RZ, 0x7 ;  /* 0x0000000805057211 */ /* 0x000fce00078f38ff */
[----:B------:R-:W-:Y:S05]  /*5f40*/  @!P0 BRA `(.L_x_145) ;  /* 0x0000000400fc8947 */ /* 0x000fea0003800000 */
[----:B-----5:R-:W0:Y:S01]  /*5f50*/  S2R R0, SR_CTAID.X ;  /* 0x0000000000007919 */ /* 0x020e220000002500 */
[----:B------:R-:W-:Y:S01]  /*5f60*/  LOP3.LUT R5, R5, 0xffffff80, RZ, 0xc0, !PT ;  /* 0xffffff8005057812 */ /* 0x000fe200078ec0ff */
[----:B------:R-:W-:Y:S01]  /*5f70*/  ULDC UR4, c[0x0][0x384] ;  /* 0x0000e10000047ab9 */ /* 0x000fe20000000800 */
[C---:B------:R-:W-:Y:S01]  /*5f80*/  LOP3.LUT P0, RZ, R8.reuse, 0x1f, RZ, 0xc0, !PT ;  /* 0x0000001f08ff7812 */ /* 0x040fe2000780c0ff */
[----:B------:R-:W1:Y:S01]  /*5f90*/  S2R R10, SR_CTAID.Y ;  /* 0x00000000000a7919 */ /* 0x000e620000002600 */
[----:B------:R-:W-:Y:S01]  /*5fa0*/  ULDC UR5, c[0x0][0x388] ;  /* 0x0000e20000057ab9 */ /* 0x000fe20000000800 */
[----:B------:R-:W-:Y:S01]  /*5fb0*/  IMAD.IADD R5, R8, 0x1, -R5 ;  /* 0x0000000108057824 */ /* 0x000fe200078e0a05 */
[----:B------:R-:W-:Y:S01]  /*5fc0*/  LOP3.LUT R20, R2, 0x2, RZ, 0xfc, !PT ;  /* 0x0000000202147812 */ /* 0x000fe200078efcff */
[----:B------:R-:W-:Y:S01]  /*5fd0*/  VIADD R21, R3, 0x1 ;  /* 0x0000000103157836 */ /* 0x000fe20000000000 */
[----:B------:R-:W-:Y:S01]  /*5fe0*/  CS2R R6, SRZ ;  /* 0x0000000000067805 */ /* 0x000fe2000001ff00 */
[----:B------:R-:W-:Y:S01]  /*5ff0*/  IMAD.MOV.U32 R4, RZ, RZ, RZ ;  /* 0x000000ffff047224 */ /* 0x000fe200078e00ff */
[----:B------:R-:W-:-:S02]  /*6000*/  ISETP.NE.AND P1, PT, R5, RZ, PT ;  /* 0x000000ff0500720c */ /* 0x000fc40003f25270 */
[----:B------:R-:W-:Y:S02]  /*6010*/  CS2R R8, SRZ ;  /* 0x0000000000087805 */ /* 0x000fe4000001ff00 */
[----:B------:R-:W-:Y:S01]  /*6020*/  ISETP.NE.OR P0, PT, R5, RZ, !P0 ;  /* 0x000000ff0500720c */ /* 0x000fe20004705670 */
[----:B------:R-:W-:Y:S02]  /*6030*/  IMAD.MOV.U32 R5, RZ, RZ, 0x1 ;  /* 0x00000001ff057424 */ /* 0x000fe400078e00ff */
[----:B0-----:R-:W-:-:S04]  /*6040*/  IMAD.SHL.U32 R16, R0, 0x80, RZ ;  /* 0x0000008000107824 */ /* 0x001fc800078e00ff */
[----:B------:R-:W-:-:S04]  /*6050*/  IMAD.HI.U32 R0, R16, UR4, RZ ;  /* 0x0000000410007c27 */ /* 0x000fc8000f8e00ff */
[----:B-1----:R-:W-:Y:S01]  /*6060*/  IMAD.SHL.U32 R18, R10, 0x40, RZ ;  /* 0x000000400a127824 */ /* 0x002fe200078e00ff */
[----:B------:R-:W-:-:S07]  /*6070*/  SHF.R.U32.HI R0, RZ, UR5, R0 ;  /* 0x00000005ff007c19 */ /* 0x000fce0008011600 */
.L_x_149:
[----:B------:R-:W0:Y:S01]  /*6080*/  S2R R11, SR_CgaCtaId ;  /* 0x00000000000b7919 */ /* 0x000e220000008800 */
[----:B------:R-:W-:-:S04]  /*6090*/  MOV R10, 0x400 ;  /* 0x00000400000a7802 */ /* 0x000fc80000000f00 */
[----:B0-----:R-:W-:Y:S02]  /*60a0*/  LEA R19, R11, R10, 0x18 ;  /* 0x0000000a0b137211 */ /* 0x001fe400078ec0ff */
[----:B------:R-:W-:-:S03]  /*60b0*/  SHF.L.U32 R10, R5, 0x1f, RZ ;  /* 0x0000001f050a7819 */ /* 0x000fc600000006ff */
[----:B------:R-:W-:-:S07]  /*60c0*/  IMAD R17, R4, 0x8, R19 ;  /* 0x0000000804117824 */ /* 0x000fce00078e0213 */
.L_x_146:
[----:B0-----:R0:W1:Y:S02]  /*60d0*/  SYNCS.PHASECHK.TRANS64.TRYWAIT P2, [R17+URZ+0x36090], R10 ;  /* 0x0360900a110075a7 */ /* 0x001064000804017f */
[----:B-1----:R-:W-:Y:S05]  /*60e0*/  @!P2 NANOSLEEP.SYNCS 0x989680 ;  /* 0x009896800000a95d */ /* 0x002fea0003900000 */
[----:B------:R-:W1:Y:S02]  /*60f0*/  @!P2 SYNCS.PHASECHK.TRANS64 P2, [R17+URZ+0x36090], R10 ;  /* 0x0360900a1100a5a7 */ /* 0x000e64000804007f */
[----:B-1----:R-:W-:Y:S05]  /*6100*/  @!P2 BRA `(.L_x_146) ;  /* 0xfffffffc00f0a947 */ /* 0x002fea000383ffff */
[----:B0-----:R-:W0:Y:S02]  /*6110*/  @!P1 LDC R10, c[0x0][0x580] ;  /* 0x00016000ff0a9b82 */ /* 0x001e240000000800 */
[----:B0-----:R0:W-:Y:S02]  /*6120*/  @!P1 SYNCS.ARRIVE.TRANS64 RZ, [R17+URZ+0x36000], R10 ;  /* 0x0360000a11ff99a7 */ /* 0x0011e4000800003f */
[----:B0-----:R-:W-:-:S04]  /*6130*/  PRMT R10, R20, 0x9910, RZ ;  /* 0x00009910140a7816 */ /* 0x001fc800000000ff */
[----:B------:R-:W-:-:S13]  /*6140*/  ISETP.NE.AND P2, PT, R10, 0x2, PT ;  /* 0x000000020a00780c */ /* 0x000fda0003f45270 */
[----:B------:R-:W-:Y:S05]  /*6150*/  @P2 BRA `(.L_x_147) ;  /* 0x0000000000042947 */ /* 0x000fea0003800000 */
[----:B------:R-:W-:Y:S01]  /*6160*/  BPT.TRAP 0x1 ;  /* 0x000000040000795c */ /* 0x000fe20000300000 */
.L_x_147:
[----:B------:R-:W-:Y:S05]  /*6170*/  @P0 BRA `(.L_x_148) ;  /* 0x0000000000040947 */ /* 0x000fea0003800000 */
[----:B------:R-:W-:Y:S01]  /*6180*/  BPT.TRAP 0x1 ;  /* 0x000000040000795c */ /* 0x000fe20000300000 */
.L_x_148:
[----:B------:R-:W0:Y:S01]  /*6190*/  LDC R13, c[0x0][0x380] ;  /* 0x0000e000ff0d7b82 */ /* 0x000e220000000800 */
[----:B------:R-:W-:Y:S01]  /*61a0*/  R2UR UR4, R0 ;  /* 0x00000000000472ca */ /* 0x000fe200000e0000 */
[----:B------:R-:W-:Y:S01]  /*61b0*/  ULDC UR14, c[0x0][0x38c] ;  /* 0x0000e300000e7ab9 */ /* 0x000fe20000000800 */
[----:B------:R-:W-:Y:S01]  /*61c0*/  R2UR UR13, R16 ;  /* 0x00000000100d72ca */ /* 0x000fe200000e0000 */
[----:B------:R-:W-:Y:S01]  /*61d0*/  UISETP.NE.AND UP0, UPT, UR14, 0x1, UPT ;  /* 0x000000010e00788c */ /* 0x000fe2000bf05270 */
[C---:B------:R-:W-:Y:S01]  /*61e0*/  R2UR UR18, R8.reuse ;  /* 0x00000000081272ca */ /* 0x040fe200000e0000 */
[----:B------:R-:W-:Y:S01]  /*61f0*/  VIADD R8, R8, 0x1 ;  /* 0x0000000108087836 */ /* 0x000fe20000000000 */
[----:B------:R-:W-:Y:S01]  /*6200*/  ULDC UR24, c[0x0][0x398] ;  /* 0x0000e60000187ab9 */ /* 0x000fe20000000800 */
[----:B------:R-:W1:Y:S01]  /*6210*/  LDC.64 R10, c[0x0][0x3f8] ;  /* 0x0000fe00ff0a7b82 */ /* 0x000e620000000a00 */
[----:B------:R-:W-:Y:S01]  /*6220*/  R2UR UR16, R4 ;  /* 0x00000000041072ca */ /* 0x000fe200000e0000 */
[----:B------:R-:W-:Y:S01]  /*6230*/  ULDC UR12, c[0x0][0x3ec] ;  /* 0x0000fb00000c7ab9 */ /* 0x000fe20000000800 */
[----:B------:R-:W-:Y:S01]  /*6240*/  R2UR UR17, R17 ;  /* 0x00000000111172ca */ /* 0x000fe200000e0000 */
[----:B------:R-:W-:Y:S01]  /*6250*/  VIADD R21, R21, 0xffffffff ;  /* 0xffffffff15157836 */ /* 0x000fe20000000000 */
[----:B------:R-:W-:Y:S01]  /*6260*/  ULDC.64 UR28, c[0x0][0x198] ;  /* 0x00006600001c7ab9 */ /* 0x000fe20000000a00 */
[----:B------:R-:W-:Y:S01]  /*6270*/  ULDC.64 UR20, c[0x0][0x3f0] ;  /* 0x0000fc0000147ab9 */ /* 0x000fe20000000a00 */
[----:B------:R-:W-:Y:S01]  /*6280*/  @UP0 ULDC.64 UR8, c[0x0][0x390] ;  /* 0x0000e40000080ab9 */ /* 0x000fe20000000a00 */
[----:B---34-:R-:W1:Y:S01]  /*6290*/  LDC.64 R14, c[0x0][0x3d0] ;  /* 0x0000f400ff0e7b82 */ /* 0x018e620000000a00 */
[----:B------:R-:W-:Y:S01]  /*62a0*/  ISETP.GT.AND P6, PT, R21, 0x1, PT ;  /* 0x000000011500780c */ /* 0x000fe20003fc4270 */
[----:B------:R-:W-:Y:S01]  /*62b0*/  USHF.L.U32 UR18, UR18, 0x5, URZ ;  /* 0x0000000512127899 */ /* 0x000fe2000800063f */
[----:B------:R-:W-:Y:S01]  /*62c0*/  UMOV UR26, 0x0 ;  /* 0x00000000001a7882 */ /* 0x000fe20000000000 */
[----:B------:R-:W-:-:S04]  /*62d0*/  UMOV UR27, 0x10000000 ;  /* 0x10000000001b7882 */ /* 0x000fc80000000000 */
[----:B------:R-:W2:Y:S01]  /*62e0*/  LDC R12, c[0x0][0x400] ;  /* 0x00010000ff0c7b82 */ /* 0x000ea20000000800 */
[----:B0-----:R-:W-:Y:S01]  /*62f0*/  ISETP.NE.AND P2, PT, R13, 0x1, PT ;  /* 0x000000010d00780c */ /* 0x001fe20003f45270 */
[----:B------:R-:W-:-:S12]  /*6300*/  UIADD3 UR17, UR17, 0x36000, URZ ;  /* 0x0003600011117890 */ /* 0x000fd8000fffe03f */
[----:B------:R-:W-:Y:S01]  /*6310*/  @P2 IMAD.U32 R22, RZ, RZ, UR4 ;  /* 0x00000004ff162e24 */ /* 0x000fe2000f8e00ff */
[----:B------:R-:W-:Y:S01]  /*6320*/  ULDC.64 UR4, c[0x0][0x3c8] ;  /* 0x0000f20000047ab9 */ /* 0x000fe20000000a00 */
[----:B-1----:R-:W-:Y:S02]  /*6330*/  IMAD R11, R7, R14, R11 ;  /* 0x0000000e070b7224 */ /* 0x002fe400078e020b */
[----:B------:R-:W-:Y:S01]  /*6340*/  IMAD R10, R9, UR5, R10 ;  /* 0x00000005090a7c24 */ /* 0x000fe2000f8e020a */
[----:B------:R-:W-:Y:S02]  /*6350*/  @P2 R2UR UR13, R22 ;  /* 0x00000000160d22ca */ /* 0x000fe400000e0000 */
[----:B------:R-:W-:Y:S01]  /*6360*/  ISETP.NE.AND P2, PT, R8, UR15, PT ;  /* 0x0000000f08007c0c */ /* 0x000fe2000bf45270 */
[----:B------:R-:W-:Y:S02]  /*6370*/  IMAD.U32 R11, R11, 0x20, R10 ;  /* 0x000000200b0b7824 */ /* 0x000fe400078e000a */
[----:B--2---:R-:W-:Y:S01]  /*6380*/  IMAD R12, R6, R15, R12 ;  /* 0x0000000f060c7224 */ /* 0x004fe200078e020c */
[----:B------:R-:W-:Y:S01]  /*6390*/  SEL R8, R8, RZ, P2 ;  /* 0x000000ff08087207 */ /* 0x000fe20001000000 */
[----:B------:R-:W0:Y:S02]  /*63a0*/  LDC.64 R14, c[0x0][0x3e0] ;  /* 0x0000f800ff0e7b82 */ /* 0x000e240000000a00 */
[----:B------:R-:W-:-:S04]  /*63b0*/  IMAD.U32 R11, R12, 0x400, R11 ;  /* 0x000004000c0b7824 */ /* 0x000fc800078e000b */
[----:B------:R-:W-:Y:S01]  /*63c0*/  UIMAD.WIDE.U32 UR6, UR13, UR8, URZ ;  /* 0x000000080d0672a5 */ /* 0x000fe2000f8e003f */
[----:B------:R-:W-:Y:S01]  /*63d0*/  R2UR UR25, R11 ;  /* 0x000000000b1972ca */ /* 0x000fe200000e0000 */
[----:B------:R-:W-:Y:S01]  /*63e0*/  UIADD3 UR6, -UR13, URZ, URZ ;  /* 0x0000003f0d067290 */ /* 0x000fe2000fffe13f */
[----:B------:R-:W-:Y:S01]  /*63f0*/  VIADD R11, R6, 0x1 ;  /* 0x00000001060b7836 */ /* 0x000fe20000000000 */
[----:B------:R-:W-:Y:S01]  /*6400*/  UMOV UR5, UR13 ;  /* 0x0000000d00057c82 */ /* 0x000fe20008000000 */
[----:B------:R-:W-:Y:S02]  /*6410*/  @UP0 USHF.R.U32.HI UR5, URZ, UR9, UR7 ;  /* 0x000000093f050299 */ /* 0x000fe40008011607 */
[----:B------:R-:W-:Y:S01]  /*6420*/  UISETP.NE.AND UP0, UPT, UR24, 0x1, UPT ;  /* 0x000000011800788c */ /* 0x000fe2000bf05270 */
[----:B------:R-:W-:Y:S01]  /*6430*/  IMAD R10, R13, UR6, R16 ;  /* 0x000000060d0a7c24 */ /* 0x000fe2000f8e0210 */
[----:B------:R-:W-:Y:S01]  /*6440*/  R2UR UR7, R19 ;  /* 0x00000000130772ca */ /* 0x000fe200000e0000 */
[----:B------:R-:W-:Y:S01]  /*6450*/  VIADD R13, R9, 0x1 ;  /* 0x00000001090d7836 */ /* 0x000fe20000000000 */
[----:B------:R-:W-:Y:S01]  /*6460*/  ULDC.64 UR8, c[0x0][0x3c0] ;  /* 0x0000f00000087ab9 */ /* 0x000fe20000000a00 */
[----:B------:R-:W-:Y:S01]  /*6470*/  @P2 IMAD.MOV R13, RZ, RZ, R9 ;  /* 0x000000ffff0d2224 */ /* 0x000fe200078e0209 */
[----:B------:R-:W-:Y:S01]  /*6480*/  R2UR UR19, R10 ;  /* 0x000000000a1372ca */ /* 0x000fe200000e0000 */
[C---:B------:R-:W-:Y:S01]  /*6490*/  IMAD R19, R4.reuse, 0x1000, R19 ;  /* 0x0000100004137824 */ /* 0x040fe200078e0213 */
[----:B------:R-:W-:Y:S01]  /*64a0*/  UMOV UR22, UR5 ;  /* 0x0000000500167c82 */ /* 0x000fe20008000000 */
[----:B------:R-:W-:Y:S01]  /*64b0*/  VIADD R10, R7, 0x1 ;  /* 0x00000001070a7836 */ /* 0x000fe20000000000 */
[----:B------:R-:W-:Y:S01]  /*64c0*/  UIADD3 UR6, UP1, UR28, 0xf0, URZ ;  /* 0x000000f01c067890 */ /* 0x000fe2000ff3e03f */
[----:B0-----:R-:W-:Y:S01]  /*64d0*/  ISETP.NE.AND P3, PT, R13, R14, PT ;  /* 0x0000000e0d00720c */ /* 0x001fe20003f65270 */
[----:B------:R-:W-:Y:S01]  /*64e0*/  @UP0 ULDC UR10, c[0x0][0x39c] ;  /* 0x0000e700000a0ab9 */ /* 0x000fe20000000800 */
[----:B------:R-:W-:Y:S01]  /*64f0*/  @UP0 ULDC UR30, c[0x0][0x3a0] ;  /* 0x0000e800001e0ab9 */ /* 0x000fe20000000800 */
[----:B------:R-:W-:Y:S01]  /*6500*/  UIMAD.WIDE.U32 UR10, UR5, UR10, URZ ;  /* 0x0000000a050a72a5 */ /* 0x000fe2000f8e003f */
[----:B------:R-:W-:Y:S01]  /*6510*/  R2UR UR23, R19 ;  /* 0x00000000131772ca */ /* 0x000fe200000e0000 */
[----:B------:R-:W-:Y:S01]  /*6520*/  ULEA UR16, UR16, UR7, 0xd ;  /* 0x0000000710107291 */ /* 0x000fe2000f8e683f */
[----:B------:R-:W-:Y:S01]  /*6530*/  VIADD R4, R4, 0x1 ;  /* 0x0000000104047836 */ /* 0x000fe20000000000 */
[----:B------:R-:W-:-:S02]  /*6540*/  @UP0 USHF.R.U32.HI UR22, URZ, UR30, UR11 ;  /* 0x0000001e3f160299 */ /* 0x000fc4000801160b */
[----:B------:R-:W-:Y:S01]  /*6550*/  UIMAD UR19, UR19, UR8, UR12 ;  /* 0x00000008131372a4 */ /* 0x000fe2000f8e020c */
[----:B------:R-:W-:Y:S01]  /*6560*/  R2UR UR12, R9 ;  /* 0x00000000090c72ca */ /* 0x000fe200000e0000 */
[----:B------:R-:W-:Y:S01]  /*6570*/  UIADD3 UR7, -UR5, URZ, URZ ;  /* 0x0000003f05077290 */ /* 0x000fe2000fffe13f */
[----:B------:R-:W-:Y:S01]  /*6580*/  R2UR UR11, R18 ;  /* 0x00000000120b72ca */ /* 0x000fe200000e0000 */
[----:B------:R-:W-:Y:S01]  /*6590*/  UIADD3 UR8, -UR22, URZ, URZ ;  /* 0x0000003f16087290 */ /* 0x000fe2000fffe13f */
[----:B------:R-:W-:Y:S01]  /*65a0*/  @P3 IMAD.MOV R10, RZ, RZ, R7 ;  /* 0x000000ffff0a3224 */ /* 0x000fe200078e0207 */
[----:B------:R-:W-:Y:S01]  /*65b0*/  UIMAD UR7, UR14, UR7, UR13 ;  /* 0x000000070e0772a4 */ /* 0x000fe2000f8e020d */
[----:B------:R-:W-:Y:S01]  /*65c0*/  R2UR UR13, R7 ;  /* 0x00000000070d72ca */ /* 0x000fe200000e0000 */
[----:B------:R-:W-:Y:S01]  /*65d0*/  UIMAD UR5, UR24, UR8, UR5 ;  /* 0x00000008180572a4 */ /* 0x000fe2000f8e0205 */
[----:B------:R-:W-:Y:S01]  /*65e0*/  R2UR UR14, R6 ;  /* 0x00000000060e72ca */ /* 0x000fe200000e0000 */
[----:B------:R-:W-:Y:S01]  /*65f0*/  UIADD3 UR28, UP2, UR28, 0x270, URZ ;  /* 0x000002701c1c7890 */ /* 0x000fe2000ff5e03f */
[----:B------:R-:W-:Y:S01]  /*6600*/  ISETP.NE.AND P4, PT, R10, R15, PT ;  /* 0x0000000f0a00720c */ /* 0x000fe20003f85270 */
[----:B------:R-:W-:Y:S01]  /*6610*/  UIMAD UR20, UR7, UR9, UR20 ;  /* 0x00000009071472a4 */ /* 0x000fe2000f8e0214 */
[C---:B------:R-:W-:Y:S01]  /*6620*/  ISETP.NE.AND P5, PT, R4.reuse, 0x12, PT ;  /* 0x000000120400780c */ /* 0x040fe20003fa5270 */
[----:B------:R-:W-:Y:S01]  /*6630*/  UIMAD UR21, UR5, UR4, UR21 ;  /* 0x00000004051572a4 */ /* 0x000fe2000f8e0215 */
[----:B------:R-:W-:Y:S01]  /*6640*/  SEL R9, R13, RZ, P3 ;  /* 0x000000ff0d097207 */ /* 0x000fe20001800000 */
[----:B------:R-:W-:Y:S01]  /*6650*/  UIADD3.X UR7, URZ, UR29, URZ, UP1, !UPT ;  /* 0x0000001d3f077290 */ /* 0x000fe20008ffe43f */
[----:B------:R-:W-:Y:S01]  /*6660*/  SEL R12, RZ, 0x1, P5 ;  /* 0x00000001ff0c7807 */ /* 0x000fe20002800000 */
[----:B------:R-:W-:Y:S01]  /*6670*/  UPRMT UR4, UR25, 0x5410, URZ ;  /* 0x0000541019047896 */ /* 0x000fe2000800003f */
[----:B------:R-:W-:Y:S01]  /*6680*/  SEL R4, R4, RZ, P5 ;  /* 0x000000ff04047207 */ /* 0x000fe20002800000 */
[----:B------:R-:W-:Y:S01]  /*6690*/  UIADD3 UR8, UR23, 0x24000, URZ ;  /* 0x0002400017087890 */ /* 0x000fe2000fffe03f */
[----:B------:R-:W-:Y:S01]  /*66a0*/  LOP3.LUT R5, R5, R12, RZ, 0x3c, !PT ;  /* 0x0000000c05057212 */ /* 0x000fe200078e3cff */
[----:B------:R-:W-:Y:S01]  /*66b0*/  UIADD3.X UR29, URZ, UR29, URZ, UP2, !UPT ;  /* 0x0000001d3f1d7290 */ /* 0x000fe200097fe43f */
[----:B------:R-:W-:Y:S01]  /*66c0*/  SEL R7, R10, RZ, P4 ;  /* 0x000000ff0a077207 */ /* 0x000fe20002000000 */
[----:B------:R-:W-:Y:S01]  /*66d0*/  UMOV UR9, UR17 ;  /* 0x0000001100097c82 */ /* 0x000fe20008000000 */
[----:B------:R-:W-:Y:S01]  /*66e0*/  UMOV UR10, UR18 ;  /* 0x00000012000a7c82 */ /* 0x000fe20008000000 */
[----:B------:R-:W-:Y:S01]  /*66f0*/  @P4 IMAD.MOV R11, RZ, RZ, R6 ;  /* 0x000000ffff0b4224 */ /* 0x000fe200078e0206 */
[----:B------:R1:W-:Y:S03]  /*6700*/  UTMALDG.5D.IM2COL [UR16], [UR6], UR4 ;  /* 0x00000010060073b4 */ /* 0x0003e60008060004 */
[----:B------:R-:W-:Y:S01]  /*6710*/  IMAD.MOV.U32 R6, RZ, RZ, R11 ;  /* 0x000000ffff067224 */ /* 0x000fe200078e000b */
[----:B------:R1:W-:Y:S02]  /*6720*/  UTMALDG.5D [UR8], [UR28], desc[UR26] ;  /* 0x00001a081c0075b4 */ /* 0x0003e40008021000 */
[----:B-1----:R-:W-:Y:S05]  /*6730*/  @P6 BRA `(.L_x_149) ;  /* 0xfffffff800506947 */ /* 0x002fea000383ffff */
.L_x_145:
[----:B------:R-:W-:Y:S01]  /*6740*/  ISETP.GE.U32.AND P2, PT, R3, 0x12, PT ;  /* 0x000000120300780c */ /* 0x000fe20003f46070 */
[----:B------:R-:W-:Y:S05]  /*6750*/  WARPSYNC.ALL ;  /* 0x0000000000007948 */ /* 0x000fea0003800000 */
[----:B------:R-:W-:-:S07]  /*6760*/  ELECT P1, URZ, PT ;  /* 0x00000000003f782f */ /* 0x000fce0003820000 */
[----:B0-2---:R-:W-:-:S05]  /*6770*/  @P2 IMAD.WIDE.U32 R4, R3, 0x38e38e39, RZ ;  /* 0x38e38e3903042825 */ /* 0x005fca00078e00ff */
[----:B-----5:R-:W-:-:S04]  /*6780*/  @P2 SHF.R.U32.HI R0, RZ, 0x2, R5 ;  /* 0x00000002ff002819 */ /* 0x020fc80000011605 */
[----:B------:R-:W-:-:S04]  /*6790*/  @P2 LOP3.LUT R0, R0, 0x1, RZ, 0xc0, !PT ;  /* 0x0000000100002812 */ /* 0x000fc800078ec0ff */
[----:B------:R-:W-:Y:S01]  /*67a0*/  @P2 ISETP.NE.U32.AND P0, PT, R0, 0x1, PT ;  /* 0x000000010000280c */ /* 0x000fe20003f05070 */
[----:B------:R-:W-:-:S12]  /*67b0*/  @!P1 EXIT ;  /* 0x000000000000994d */ /* 0x000fd80003800000 */
[----:B------:R-:W-:Y:S02]  /*67c0*/  LOP3.LUT R2, R2, 0x2, RZ, 0xfc, !PT ;  /* 0x0000000202027812 */ /* 0x000fe400078efcff */
[----:B------:R-:W-:Y:S02]  /*67d0*/  @P2 ISETP.NE.U32.AND.EX P0, PT, RZ, RZ, PT, P0 ;  /* 0x000000ffff00220c */ /* 0x000fe40003f05100 */
[----:B------:R-:W-:Y:S01]  /*67e0*/  ISETP.NE.AND P1, PT, R2, 0x3, PT ;  /* 0x000000030200780c */ /* 0x000fe20003f25270 */
[----:B------:R-:W-:Y:S01]  /*67f0*/  IMAD.MOV.U32 R2, RZ, RZ, 0x1 ;  /* 0x00000001ff027424 */ /* 0x000fe200078e00ff */
[----:B------:R-:W-:-:S11]  /*6800*/  @P2 SEL R2, RZ, 0x1, !P0 ;  /* 0x00000001ff022807 */ /* 0x000fd60004000000 */
[----:B------:R-:W-:Y:S05]  /*6810*/  @!P1 BRA `(.L_x_150) ;  /* 0x0000000000049947 */ /* 0x000fea0003800000 */
[----:B------:R-:W-:Y:S01]  /*6820*/  BPT.TRAP 0x1 ;  /* 0x000000040000795c */ /* 0x000fe20000300000 */
.L_x_150:
[----:B------:R-:W0:Y:S01]  /*6830*/  S2R R7, SR_CgaCtaId ;  /* 0x0000000000077919 */ /* 0x000e220000008800 */
[----:B------:R-:W-:Y:S01]  /*6840*/  IMAD.WIDE.U32 R4, R3, 0x38e38e39, RZ ;  /* 0x38e38e3903047825 */ /* 0x000fe200078e00ff */
[----:B------:R-:W-:-:S04]  /*6850*/  MOV R0, 0x400 ;  /* 0x0000040000007802 */ /* 0x000fc80000000f00 */
[----:B------:R-:W-:Y:S02]  /*6860*/  SHF.R.U32.HI R4, RZ, 0x2, R5 ;  /* 0x00000002ff047819 */ /* 0x000fe40000011605 */
[----:B------:R-:W-:-:S03]  /*6870*/  SHF.L.U32 R5, R2, 0x1f, RZ ;  /* 0x0000001f02057819 */ /* 0x000fc600000006ff */
[----:B------:R-:W-:Y:S01]  /*6880*/  IMAD R3, R4, -0x12, R3 ;  /* 0xffffffee04037824 */ /* 0x000fe200078e0203 */
[----:B0-----:R-:W-:-:S05]  /*6890*/  LEA R0, R7, R0, 0x18 ;  /* 0x0000000007007211 */ /* 0x001fca00078ec0ff */
[----:B------:R-:W-:-:S04]  /*68a0*/  VIADD R0, R0, 0x36090 ;  /* 0x0003609000007836 */ /* 0x000fc80000000000 */
[----:B------:R-:W-:-:S07]  /*68b0*/  IMAD R4, R3, 0x8, R0 ;  /* 0x0000000803047824 */ /* 0x000fce00078e0200 */
.L_x_151:
[----:B0-----:R0:W1:Y:S02]  /*68c0*/  SYNCS.PHASECHK.TRANS64.TRYWAIT P0, [R4+URZ], R5 ;  /* 0x00000005040075a7 */ /* 0x001064000800017f */
[----:B-1----:R-:W-:Y:S05]  /*68d0*/  @!P0 NANOSLEEP.SYNCS 0x989680 ;  /* 0x009896800000895d */ /* 0x002fea0003900000 */
[----:B------:R-:W1:Y:S02]  /*68e0*/  @!P0 SYNCS.PHASECHK.TRANS64 P0, [R4+URZ], R5 ;  /* 0x00000005040085a7 */ /* 0x000e64000800007f */
[----:B-1----:R-:W-:Y:S05]  /*68f0*/  @!P0 BRA `(.L_x_151) ;  /* 0xfffffffc00f08947 */ /* 0x002fea000383ffff */
[----:B------:R-:W-:-:S05]  /*6900*/  VIADD R3, R3, 0x1 ;  /* 0x0000000103037836 */ /* 0x000fca0000000000 */
[----:B------:R-:W-:-:S04]  /*6910*/  ISETP.NE.AND P0, PT, R3, 0x12, PT ;  /* 0x000000120300780c */ /* 0x000fc80003f05270 */
[----:B0-----:R-:W-:Y:S02]  /*6920*/  SEL R5, RZ, 0x1, P0 ;  /* 0x00000001ff057807 */ /* 0x001fe40000000000 */
[----:B------:R-:W-:Y:S02]  /*6930*/  SEL R3, R3, RZ, P0 ;  /* 0x000000ff03037207 */ /* 0x000fe40000000000 */
[----:B------:R-:W-:-:S03]  /*6940*/  LOP3.LUT R7, R2, R5, RZ, 0x3c, !PT ;  /* 0x0000000502077212 */ /* 0x000fc600078e3cff */
[----:B------:R-:W-:Y:S01]  /*6950*/  IMAD R2, R3, 0x8, R0 ;  /* 0x0000000803027824 */ /* 0x000fe200078e0200 */
[----:B------:R-:W-:-:S07]  /*6960*/  SHF.L.U32 R5, R7, 0x1f, RZ ;  /* 0x0000001f07057819 */ /* 0x000fce00000006ff */
.L_x_152:
        /* <DEDUP_REMOVED lines=11> */
.L_x_153:
        /* <DEDUP_REMOVED lines=11> */
.L_x_154:
        /* <DEDUP_REMOVED lines=11> */
.L_x_155:
        /* <DEDUP_REMOVED lines=11> */
.L_x_156:
        /* <DEDUP_REMOVED lines=11> */
.L_x_157:
        /* <DEDUP_REMOVED lines=11> */
.L_x_158:
        /* <DEDUP_REMOVED lines=11> */
.L_x_159:
        /* <DEDUP_REMOVED lines=11> */
.L_x_160:
        /* <DEDUP_REMOVED lines=11> */
.L_x_161:
        /* <DEDUP_REMOVED lines=11> */
.L_x_162:
        /* <DEDUP_REMOVED lines=11> */
.L_x_163:
        /* <DEDUP_REMOVED lines=11> */
.L_x_164:
        /* <DEDUP_REMOVED lines=11> */
.L_x_165:
        /* <DEDUP_REMOVED lines=11> */
.L_x_166:
        /* <DEDUP_REMOVED lines=11> */
.L_x_167:
        /* <DEDUP_REMOVED lines=11> */
.L_x_168:
[----:B0-----:R0:W1:Y:S02]  /*7470*/  SYNCS.PHASECHK.TRANS64.TRYWAIT P0, [R3+URZ], R0 ;  /* 0x00000000030075a7 */ /* 0x001064000800017f */
[----:B-1----:R-:W-:Y:S05]  /*7480*/  @!P0 NANOSLEEP.SYNCS 0x989680 ;  /* 0x009896800000895d */ /* 0x002fea0003900000 */
[----:B------:R-:W1:Y:S02]  /*7490*/  @!P0 SYNCS.PHASECHK.TRANS64 P0, [R3+URZ], R0 ;  /* 0x00000000030085a7 */ /* 0x000e64000800007f */
[----:B-1----:R-:W-:Y:S05]  /*74a0*/  @P0 EXIT ;  /* 0x000000000000094d */ /* 0x002fea0003800000 */
[----:B------:R-:W-:Y:S05]  /*74b0*/  BRA `(.L_x_168) ;  /* 0xfffffffc00ec7947 */ /* 0x000fea000383ffff */
.L_x_169:
[----:B------:R-:W-:-:S00]  /*74c0*/  BRA `(.L_x_169) ;  /* 0xfffffffc00fc7947 */ /* 0x000fc0000383ffff */
[----:B------:R-:W-:-:S00]  /*74d0*/  NOP ;  /* 0x0000000000007918 */ /* 0x000fc00000000000 */
        /* <DEDUP_REMOVED lines=10> */
.L_x_170:


//--------------------- .nv.shared._ZN7cutlass13device_kernelINS_4conv6kernel13ConvUniversalINS1_16ConvProblemShapeILNS1_8OperatorE0ELi3EEENS1_10collective14CollectiveConvINS1_46MainloopSm90TmaGmmaWarpSpecializedImplicitGemmILS5_0ELi18ELi3EN4cute5tupleIJNSA_1CILi1EEESD_SD_EEENS1_36KernelImplicitTmaWarpSpecializedSm90ELi1EEENSB_IJNSC_ILi128EEENSC_ILi64EEENSB_IJNSC_ILi32EEEEEEEEENS_6half_tESM_NSA_8TiledMMAINSA_8MMA_AtomIJNSA_4SM904GMMA25MMA_64x64x16_F32F16F16_SSILNSQ_5MajorE0ELSS_0ELNSQ_7ScaleInE1ELST_1EEEEEENSA_6LayoutISE_NSB_IJNSC_ILi0EEESX_SX_EEEEENSB_IJNSA_10UnderscoreES10_S10_EEEEENS7_6detail26Sm90ImplicitGemmTileTraitsINSA_20SM90_TMA_LOAD_IM2COLENSA_14ComposedLayoutINSA_7SwizzleILi2ELi4ELi3EEENSA_18smem_ptr_flag_bitsILi16EEENSW_INSB_IJNSB_IJNSC_ILi8EEENSC_ILi16EEEEEENSB_IJSJ_SD_EEENSB_IJSD_NSC_ILi18EEEEEEEEENSB_IJNSB_IJSJ_NSC_ILi256EEEEEENSB_IJSD_SX_EEENSB_IJSX_NSC_ILi4096EEEEEEEEEEEEEvEENS14_INSA_13SM90_TMA_LOADENS16_IS18_S1A_NSW_INSB_IJNSB_IJS1B_S1B_EEES1E_S1G_EEENSB_IJS1J_S1K_NSB_IJSX_NSC_ILi2048EEEEEEEEEEEEEvEEEENS_8epilogue10collective6detail29Sm90TmaWarpSpecializedAdapterINS22_15DefaultEpilogueISM_NSB_IJNSB_IJllllEEESD_SX_EEES27_NS21_6thread17LinearCombinationISM_Li1EffLNS28_9ScaleType4KindE0ELNS_15FloatRoundStyleE2ESM_EENS_4gemm15EpilogueDefaultEEEEEvvEEEEvNT_6ParamsE --------------------------
	.section	.nv.shared._ZN7cutlass13device_kernelINS_4conv6kernel13ConvUniversalINS1_16ConvProblemShapeILNS1_8OperatorE0ELi3EEENS1_10collective14CollectiveConvINS1_46MainloopSm90TmaGmmaWarpSpecializedImplicitGemmILS5_0ELi18ELi3EN4cute5tupleIJNSA_1CILi1EEESD_SD_EEENS1_36KernelImplicitTmaWarpSpecializedSm90ELi1EEENSB_IJNSC_ILi128EEENSC_ILi64EEENSB_IJNSC_ILi32EEEEEEEEENS_6half_tESM_NSA_8TiledMMAINSA_8MMA_AtomIJNSA_4SM904GMMA25MMA_64x64x16_F32F16F16_SSILNSQ_5MajorE0ELSS_0ELNSQ_7ScaleInE1ELST_1EEEEEENSA_6LayoutISE_NSB_IJNSC_ILi0EEESX_SX_EEEEENSB_IJNSA_10UnderscoreES10_S10_EEEEENS7_6detail26Sm90ImplicitGemmTileTraitsINSA_20SM90_TMA_LOAD_IM2COLENSA_14ComposedLayoutINSA_7SwizzleILi2ELi4ELi3EEENSA_18smem_ptr_flag_bitsILi16EEENSW_INSB_IJNSB_IJNSC_ILi8EEENSC_ILi16EEEEEENSB_IJSJ_SD_EEENSB_IJSD_NSC_ILi18EEEEEEEEENSB_IJNSB_IJSJ_NSC_ILi256EEEEEENSB_IJSD_SX_EEENSB_IJSX_NSC_ILi4096EEEEEEEEEEEEEvEENS14_INSA_13SM90_TMA_LOADENS16_IS18_S1A_NSW_INSB_IJNSB_IJS1B_S1B_EEES1E_S1G_EEENSB_IJS1J_S1K_NSB_IJSX_NSC_ILi2048EEEEEEEEEEEEEvEEEENS_8epilogue10collective6detail29Sm90TmaWarpSpecializedAdapterINS22_15DefaultEpilogueISM_NSB_IJNSB_IJllllEEESD_SX_EEES27_NS21_6thread17LinearCombinationISM_Li1EffLNS28_9ScaleType4KindE0ELNS_15FloatRoundStyleE2ESM_EENS_4gemm15EpilogueDefaultEEEEEvvEEEEvNT_6ParamsE,"aw",@nobits
	.sectionflags	@""
	.align	16
	.zero		1024


//--------------------- .nv.shared.reserved.0     --------------------------
	.section	.nv.shared.reserved.0,"aw",@nobits
	.weak		__nv_reservedSMEM_offset_0_alias
	.size		__nv_reservedSMEM_offset_0_alias, 0, 0
	.other		__nv_reservedSMEM_offset_0_alias,@"STO_CUDA_RESERVED_SHARED STV_DEFAULT"
__nv_reservedSMEM_offset_0_alias:
	.zero		0


//--------------------- .nv.global                --------------------------
	.section	.nv.global,"aw",@nobits
.nv.global:
	.type		_ZN39_INTERNAL_4e9dfd72_4_k_cu_e2d1aefb_26734cute1_E,@object
	.size		_ZN39_INTERNAL_4e9dfd72_4_k_cu_e2d1aefb_26734cute1_E,(_ZN39_INTERNAL_4e9dfd72_4_k_cu_e2d1aefb_26734cuda3std3__45__cpo6cbeginE - _ZN39_INTERNAL_4e9dfd72_4_k_cu_e2d1aefb_26734cute1_E)
_ZN39_INTERNAL_4e9dfd72_4_k_cu_e2d1aefb_26734cute1_E:
	.zero		1
	.type		_ZN39_INTERNAL_4e9dfd72_4_k_cu_e2d1aefb_26734cuda3std3__45__cpo6cbeginE,@object
	.size		_ZN39_INTERNAL_4e9dfd72_4_k_cu_e2d1aefb_26734cuda3std3__45__cpo6cbeginE,(_ZN39_INTERNAL_4e9dfd72_4_k_cu_e2d1aefb_26734cuda3std3__48in_placeE - _ZN39_INTERNAL_4e9dfd72_4_k_cu_e2d1aefb_26734cuda3std3__45__cpo6cbeginE)
_ZN39_INTERNAL_4e9dfd72_4_k_cu_e2d1aefb_26734cuda3std3__45__cpo6cbeginE:
	.zero		1
	.type		_ZN39_INTERNAL_4e9dfd72_4_k_cu_e2d1aefb_26734cuda3std3__48in_placeE,@object
	.size		_ZN39_INTERNAL_4e9dfd72_4_k_cu_e2d1aefb_26734cuda3std3__48in_placeE,(_ZN39_INTERNAL_4e9dfd72_4_k_cu_e2d1aefb_26734cuda3std6ranges3__45__cpo9iter_moveE - _ZN39_INTERNAL_4e9dfd72_4_k_cu_e2d1aefb_26734cuda3std3__48in_placeE)
_ZN39_INTERNAL_4e9dfd72_4_k_cu_e2d1aefb_26734cuda3std3__48in_placeE:
	.zero		1
	.type		_ZN39_INTERNAL_4e9dfd72_4_k_cu_e2d1aefb_26734cuda3std6ranges3__45__cpo9iter_moveE,@object
	.size		_ZN39_INTERNAL_4e9dfd72_4_k_cu_e2d1aefb_26734cuda3std6ranges3__45__cpo9iter_moveE,(_ZN39_INTERNAL_4e9dfd72_4_k_cu_e2d1aefb_26734cuda3std3__45__cpo5beginE - _ZN39_INTERNAL_4e9dfd72_4_k_cu_e2d1aefb_26734cuda3std6ranges3__45__cpo9iter_moveE)
_ZN39_INTERNAL_4e9dfd72_4_k_cu_e2d1aefb_26734cuda3std6ranges3__45__cpo9iter_moveE:
	.zero		1
	.type		_ZN39_INTERNAL_4e9dfd72_4_k_cu_e2d1aefb_26734cuda3std3__45__cpo5beginE,@object
	.size		_ZN39_INTERNAL_4e9dfd72_4_k_cu_e2d1aefb_26734cuda3std3__45__cpo5beginE,(_ZN39_INTERNAL_4e9dfd72_4_k_cu_e2d1aefb_26734cuda3std3__441_GLOBAL__N__4e9dfd72_4_k_cu_e2d1aefb_26736ignoreE - _ZN39_INTERNAL_4e9dfd72_4_k_cu_e2d1aefb_26734cuda3std3__45__cpo5beginE)
_ZN39_INTERNAL_4e9dfd72_4_k_cu_e2d1aefb_26734cuda3std3__45__cpo5beginE:
	.zero		1
	.type		_ZN39_INTERNAL_4e9dfd72_4_k_cu_e2d1aefb_26734cuda3std3__441_GLOBAL__N__4e9dfd72_4_k_cu_e2d1aefb_26736ignoreE,@object
	.size		_ZN39_INTERNAL_4e9dfd72_4_k_cu_e2d1aefb_26734cuda3std3__441_GLOBAL__N__4e9dfd72_4_k_cu_e2d1aefb_26736ignoreE,(_ZN39_INTERNAL_4e9dfd72_4_k_cu_e2d1aefb_26734cute7productE - _ZN39_INTERNAL_4e9dfd72_4_k_cu_e2d1aefb_26734cuda3std3__441_GLOBAL__N__4e9dfd72_4_k_cu_e2d1aefb_26736ignoreE)
_ZN39_INTERNAL_4e9dfd72_4_k_cu_e2d1aefb_26734cuda3std3__441_GLOBAL__N__4e9dfd72_4_k_cu_e2d1aefb_26736ignoreE:
	.zero		1
	.type		_ZN39_INTERNAL_4e9dfd72_4_k_cu_e2d1aefb_26734cute7productE,@object
	.size		_ZN39_INTERNAL_4e9dfd72_4_k_cu_e2d1aefb_26734cute7productE,(_ZN39_INTERNAL_4e9dfd72_4_k_cu_e2d1aefb_26734cuda3std3__45__cpo3endE - _ZN39_INTERNAL_4e9dfd72_4_k_cu_e2d1aefb_26734cute7productE)
_ZN39_INTERNAL_4e9dfd72_4_k_cu_e2d1aefb_26734cute7productE:
	.zero		1
	.type		_ZN39_INTERNAL_4e9dfd72_4_k_cu_e2d1aefb_26734cuda3std3__45__cpo3endE,@object
	.size		_ZN39_INTERNAL_4e9dfd72_4_k_cu_e2d1aefb_26734cuda3std3__45__cpo3endE,(_ZN39_INTERNAL_4e9dfd72_4_k_cu_e2d1aefb_26734cuda3std3__419piecewise_constructE - _ZN39_INTERNAL_4e9dfd72_4_k_cu_e2d1aefb_26734cuda3std3__45__cpo3endE)
_ZN39_INTERNAL_4e9dfd72_4_k_cu_e2d1aefb_26734cuda3std3__45__cpo3endE:
	.zero		1
	.type		_ZN39_INTERNAL_4e9dfd72_4_k_cu_e2d1aefb_26734cuda3std3__419piecewise_constructE,@object
	.size		_ZN39_INTERNAL_4e9dfd72_4_k_cu_e2d1aefb_26734cuda3std3__419piecewise_constructE,(_ZN39_INTERNAL_4e9dfd72_4_k_cu_e2d1aefb_26734cuda3std3__45__cpo4cendE - _ZN39_INTERNAL_4e9dfd72_4_k_cu_e2d1aefb_26734cuda3std3__419piecewise_constructE)
_ZN39_INTERNAL_4e9dfd72_4_k_cu_e2d1aefb_26734cuda3std3__419piecewise_constructE:
	.zero		1
	.type		_ZN39_INTERNAL_4e9dfd72_4_k_cu_e2d1aefb_26734cuda3std3__45__cpo4cendE,@object
	.size		_ZN39_INTERNAL_4e9dfd72_4_k_cu_e2d1aefb_26734cuda3std3__45__cpo4cendE,(_ZN39_INTERNAL_4e9dfd72_4_k_cu_e2d1aefb_26734cuda3std6ranges3__45__cpo4swapE - _ZN39_INTERNAL_4e9dfd72_4_k_cu_e2d1aefb_26734cuda3std3__45__cpo4cendE)
_ZN39_INTERNAL_4e9dfd72_4_k_cu_e2d1aefb_26734cuda3std3__45__cpo4cendE:
	.zero		1
	.type		_ZN39_INTERNAL_4e9dfd72_4_k_cu_e2d1aefb_26734cuda3std6ranges3__45__cpo4swapE,@object
	.size		_ZN39_INTERNAL_4e9dfd72_4_k_cu_e2d1aefb_26734cuda3std6ranges3__45__cpo4swapE,(.L_7 - _ZN39_INTERNAL_4e9dfd72_4_k_cu_e2d1aefb_26734cuda3std6ranges3__45__cpo4swapE)
_ZN39_INTERNAL_4e9dfd72_4_k_cu_e2d1aefb_26734cuda3std6ranges3__45__cpo4swapE:
	.zero		1
.L_7:


//--------------------- .nv.constant0._ZN7cutlass13device_kernelINS_4conv6kernel13ConvUniversalINS1_16ConvProblemShapeILNS1_8OperatorE0ELi3EEENS1_10collective14CollectiveConvINS1_46MainloopSm90TmaGmmaWarpSpecializedImplicitGemmILS5_0ELi18ELi3EN4cute5tupleIJNSA_1CILi1EEESD_SD_EEENS1_36KernelImplicitTmaWarpSpecializedSm90ELi1EEENSB_IJNSC_ILi128EEENSC_ILi64EEENSB_IJNSC_ILi32EEEEEEEEENS_6half_tESM_NSA_8TiledMMAINSA_8MMA_AtomIJNSA_4SM904GMMA25MMA_64x64x16_F32F16F16_SSILNSQ_5MajorE0ELSS_0ELNSQ_7ScaleInE1ELST_1EEEEEENSA_6LayoutISE_NSB_IJNSC_ILi0EEESX_SX_EEEEENSB_IJNSA_10UnderscoreES10_S10_EEEEENS7_6detail26Sm90ImplicitGemmTileTraitsINSA_20SM90_TMA_LOAD_IM2COLENSA_14ComposedLayoutINSA_7SwizzleILi2ELi4ELi3EEENSA_18smem_ptr_flag_bitsILi16EEENSW_INSB_IJNSB_IJNSC_ILi8EEENSC_ILi16EEEEEENSB_IJSJ_SD_EEENSB_IJSD_NSC_ILi18EEEEEEEEENSB_IJNSB_IJSJ_NSC_ILi256EEEEEENSB_IJSD_SX_EEENSB_IJSX_NSC_ILi4096EEEEEEEEEEEEEvEENS14_INSA_13SM90_TMA_LOADENS16_IS18_S1A_NSW_INSB_IJNSB_IJS1B_S1B_EEES1E_S1G_EEENSB_IJS1J_S1K_NSB_IJSX_NSC_ILi2048EEEEEEEEEEEEEvEEEENS_8epilogue10collective6detail29Sm90TmaWarpSpecializedAdapterINS22_15DefaultEpilogueISM_NSB_IJNSB_IJllllEEESD_SX_EEES27_NS21_6thread17LinearCombinationISM_Li1EffLNS28_9ScaleType4KindE0ELNS_15FloatRoundStyleE2ESM_EENS_4gemm15EpilogueDefaultEEEEEvvEEEEvNT_6ParamsE --------------------------
	.section	.nv.constant0._ZN7cutlass13device_kernelINS_4conv6kernel13ConvUniversalINS1_16ConvProblemShapeILNS1_8OperatorE0ELi3EEENS1_10collective14CollectiveConvINS1_46MainloopSm90TmaGmmaWarpSpecializedImplicitGemmILS5_0ELi18ELi3EN4cute5tupleIJNSA_1CILi1EEESD_SD_EEENS1_36KernelImplicitTmaWarpSpecializedSm90ELi1EEENSB_IJNSC_ILi128EEENSC_ILi64EEENSB_IJNSC_ILi32EEEEEEEEENS_6half_tESM_NSA_8TiledMMAINSA_8MMA_AtomIJNSA_4SM904GMMA25MMA_64x64x16_F32F16F16_SSILNSQ_5MajorE0ELSS_0ELNSQ_7ScaleInE1ELST_1EEEEEENSA_6LayoutISE_NSB_IJNSC_ILi0EEESX_SX_EEEEENSB_IJNSA_10UnderscoreES10_S10_EEEEENS7_6detail26Sm90ImplicitGemmTileTraitsINSA_20SM90_TMA_LOAD_IM2COLENSA_14ComposedLayoutINSA_7SwizzleILi2ELi4ELi3EEENSA_18smem_ptr_flag_bitsILi16EEENSW_INSB_IJNSB_IJNSC_ILi8EEENSC_ILi16EEEEEENSB_IJSJ_SD_EEENSB_IJSD_NSC_ILi18EEEEEEEEENSB_IJNSB_IJSJ_NSC_ILi256EEEEEENSB_IJSD_SX_EEENSB_IJSX_NSC_ILi4096EEEEEEEEEEEEEvEENS14_INSA_13SM90_TMA_LOADENS16_IS18_S1A_NSW_INSB_IJNSB_IJS1B_S1B_EEES1E_S1G_EEENSB_IJS1J_S1K_NSB_IJSX_NSC_ILi2048EEEEEEEEEEEEEvEEEENS_8epilogue10collective6detail29Sm90TmaWarpSpecializedAdapterINS22_15DefaultEpilogueISM_NSB_IJNSB_IJllllEEESD_SX_EEES27_NS21_6thread17LinearCombinationISM_Li1EffLNS28_9ScaleType4KindE0ELNS_15FloatRoundStyleE2ESM_EENS_4gemm15EpilogueDefaultEEEEEvvEEEEvNT_6ParamsE,"a",@progbits
	.sectionflags	@""
	.align	4
.nv.constant0._ZN7cutlass13device_kernelINS_4conv6kernel13ConvUniversalINS1_16ConvProblemShapeILNS1_8OperatorE0ELi3EEENS1_10collective14CollectiveConvINS1_46MainloopSm90TmaGmmaWarpSpecializedImplicitGemmILS5_0ELi18ELi3EN4cute5tupleIJNSA_1CILi1EEESD_SD_EEENS1_36KernelImplicitTmaWarpSpecializedSm90ELi1EEENSB_IJNSC_ILi128EEENSC_ILi64EEENSB_IJNSC_ILi32EEEEEEEEENS_6half_tESM_NSA_8TiledMMAINSA_8MMA_AtomIJNSA_4SM904GMMA25MMA_64x64x16_F32F16F16_SSILNSQ_5MajorE0ELSS_0ELNSQ_7ScaleInE1ELST_1EEEEEENSA_6LayoutISE_NSB_IJNSC_ILi0EEESX_SX_EEEEENSB_IJNSA_10UnderscoreES10_S10_EEEEENS7_6detail26Sm90ImplicitGemmTileTraitsINSA_20SM90_TMA_LOAD_IM2COLENSA_14ComposedLayoutINSA_7SwizzleILi2ELi4ELi3EEENSA_18smem_ptr_flag_bitsILi16EEENSW_INSB_IJNSB_IJNSC_ILi8EEENSC_ILi16EEEEEENSB_IJSJ_SD_EEENSB_IJSD_NSC_ILi18EEEEEEEEENSB_IJNSB_IJSJ_NSC_ILi256EEEEEENSB_IJSD_SX_EEENSB_IJSX_NSC_ILi4096EEEEEEEEEEEEEvEENS14_INSA_13SM90_TMA_LOADENS16_IS18_S1A_NSW_INSB_IJNSB_IJS1B_S1B_EEES1E_S1G_EEENSB_IJS1J_S1K_NSB_IJSX_NSC_ILi2048EEEEEEEEEEEEEvEEEENS_8epilogue10collective6detail29Sm90TmaWarpSpecializedAdapterINS22_15DefaultEpilogueISM_NSB_IJNSB_IJllllEEESD_SX_EEES27_NS21_6thread17LinearCombinationISM_Li1EffLNS28_9ScaleType4KindE0ELNS_15FloatRoundStyleE2ESM_EENS_4gemm15EpilogueDefaultEEEEEvvEEEEvNT_6ParamsE:
	.zero		1664


//--------------------- SYMBOLS --------------------------

	.type		.nv.reservedSmem.offset0,@object
	.size		.nv.reservedSmem.offset0,0x4
